//
// Generated by NVIDIA NVVM Compiler
//
// Compiler Build ID: CL-36424714
// Cuda compilation tools, release 13.0, V13.0.88
// Based on NVVM 20.0.0
//

.version 9.0
.target sm_100
.address_size 64

	// .globl	_Z9sim_rollsPiPyi
.global .align 4 .b8 precalc_xorwow_matrix[102400];
.global .align 4 .b8 precalc_xorwow_offset_matrix[102400];
.global .align 4 .b8 mrg32k3aM1[2304];
.global .align 4 .b8 mrg32k3aM2[2304];
.global .align 4 .b8 mrg32k3aM1SubSeq[2016];
.global .align 4 .b8 mrg32k3aM2SubSeq[2016];
.global .align 4 .b8 mrg32k3aM1Seq[2304];
.global .align 4 .b8 mrg32k3aM2Seq[2304];
.const .align 8 .b8 __cr_lgamma_table[72];
// _ZZ9sim_rollsPiPyiE9sharedMax has been demoted

.visible .entry _Z9sim_rollsPiPyi(
	.param .u64 .ptr .align 1 _Z9sim_rollsPiPyi_param_0,
	.param .u64 .ptr .align 1 _Z9sim_rollsPiPyi_param_1,
	.param .u32 _Z9sim_rollsPiPyi_param_2
)
{
	.local .align 8 .b8 	__local_depot0[48];
	.reg .b64 	%SP;
	.reg .b64 	%SPL;
	.reg .pred 	%p<102>;
	.reg .b32 	%r<1453>;
	.reg .b64 	%rd<31>;
	// demoted variable
	.shared .align 4 .b8 _ZZ9sim_rollsPiPyiE9sharedMax[4096];
	mov.u64 	%SPL, __local_depot0;
	ld.param.u64 	%rd12, [_Z9sim_rollsPiPyi_param_0];
	ld.param.u64 	%rd13, [_Z9sim_rollsPiPyi_param_1];
	ld.param.u32 	%r642, [_Z9sim_rollsPiPyi_param_2];
	cvta.to.global.u64 	%rd1, %rd13;
	mov.u32 	%r643, %ctaid.x;
	mov.u32 	%r644, %ntid.x;
	mov.u32 	%r1, %tid.x;
	mad.lo.s32 	%r2, %r643, %r644, %r1;
	setp.gt.s32 	%p1, %r2, 999999999;
	@%p1 bra 	$L__BB0_155;
	add.u64 	%rd2, %SPL, 0;
	xor.b32  	%r645, %r642, -1429050551;
	mul.lo.s32 	%r646, %r645, 1099087573;
	setp.gt.s32 	%p2, %r642, -1;
	selp.b32 	%r647, -644748465, -1947113066, %p2;
	add.s32 	%r648, %r647, %r646;
	add.s32 	%r1407, %r648, 6615241;
	add.s32 	%r1136, %r646, 123456789;
	st.local.v2.u32 	[%rd2], {%r1407, %r1136};
	xor.b32  	%r1135, %r646, 362436069;
	add.s32 	%r1134, %r647, 521288629;
	st.local.v2.u32 	[%rd2+8], {%r1135, %r1134};
	xor.b32  	%r1133, %r647, 88675123;
	add.s32 	%r1132, %r646, 5783321;
	st.local.v2.u32 	[%rd2+16], {%r1133, %r1132};
	setp.eq.s32 	%p3, %r2, 0;
	@%p3 bra 	$L__BB0_116;
	cvt.s64.s32 	%rd30, %r2;
	mov.b32 	%r1119, 0;
	mov.u64 	%rd16, precalc_xorwow_matrix;
$L__BB0_3:
	mov.u64 	%rd4, %rd30;
	and.b64  	%rd5, %rd4, 3;
	setp.eq.s64 	%p4, %rd5, 0;
	@%p4 bra 	$L__BB0_115;
	mul.wide.u32 	%rd15, %r1119, 3200;
	add.s64 	%rd6, %rd16, %rd15;
	mov.b32 	%r1132, 0;
	mov.u32 	%r1133, %r1132;
	mov.u32 	%r1134, %r1132;
	mov.u32 	%r1135, %r1132;
	mov.u32 	%r1136, %r1132;
	mov.u32 	%r1125, %r1132;
$L__BB0_5:
	mul.wide.u32 	%rd17, %r1125, 4;
	add.s64 	%rd18, %rd2, %rd17;
	ld.local.u32 	%r21, [%rd18+4];
	shl.b32 	%r22, %r1125, 5;
	mov.b32 	%r1131, 0;
$L__BB0_6:
	.pragma "nounroll";
	shr.u32 	%r652, %r21, %r1131;
	and.b32  	%r653, %r652, 1;
	setp.eq.b32 	%p5, %r653, 1;
	not.pred 	%p6, %p5;
	add.s32 	%r654, %r22, %r1131;
	mul.lo.s32 	%r655, %r654, 5;
	mul.wide.u32 	%rd19, %r655, 4;
	add.s64 	%rd7, %rd6, %rd19;
	@%p6 bra 	$L__BB0_8;
	ld.global.u32 	%r656, [%rd7];
	xor.b32  	%r1136, %r1136, %r656;
	ld.global.u32 	%r657, [%rd7+4];
	xor.b32  	%r1135, %r1135, %r657;
	ld.global.u32 	%r658, [%rd7+8];
	xor.b32  	%r1134, %r1134, %r658;
	ld.global.u32 	%r659, [%rd7+12];
	xor.b32  	%r1133, %r1133, %r659;
	ld.global.u32 	%r660, [%rd7+16];
	xor.b32  	%r1132, %r1132, %r660;
$L__BB0_8:
	and.b32  	%r662, %r652, 2;
	setp.eq.s32 	%p7, %r662, 0;
	@%p7 bra 	$L__BB0_10;
	ld.global.u32 	%r663, [%rd7+20];
	xor.b32  	%r1136, %r1136, %r663;
	ld.global.u32 	%r664, [%rd7+24];
	xor.b32  	%r1135, %r1135, %r664;
	ld.global.u32 	%r665, [%rd7+28];
	xor.b32  	%r1134, %r1134, %r665;
	ld.global.u32 	%r666, [%rd7+32];
	xor.b32  	%r1133, %r1133, %r666;
	ld.global.u32 	%r667, [%rd7+36];
	xor.b32  	%r1132, %r1132, %r667;
$L__BB0_10:
	and.b32  	%r669, %r652, 4;
	setp.eq.s32 	%p8, %r669, 0;
	@%p8 bra 	$L__BB0_12;
	ld.global.u32 	%r670, [%rd7+40];
	xor.b32  	%r1136, %r1136, %r670;
	ld.global.u32 	%r671, [%rd7+44];
	xor.b32  	%r1135, %r1135, %r671;
	ld.global.u32 	%r672, [%rd7+48];
	xor.b32  	%r1134, %r1134, %r672;
	ld.global.u32 	%r673, [%rd7+52];
	xor.b32  	%r1133, %r1133, %r673;
	ld.global.u32 	%r674, [%rd7+56];
	xor.b32  	%r1132, %r1132, %r674;
$L__BB0_12:
	and.b32  	%r676, %r652, 8;
	setp.eq.s32 	%p9, %r676, 0;
	@%p9 bra 	$L__BB0_14;
	ld.global.u32 	%r677, [%rd7+60];
	xor.b32  	%r1136, %r1136, %r677;
	ld.global.u32 	%r678, [%rd7+64];
	xor.b32  	%r1135, %r1135, %r678;
	ld.global.u32 	%r679, [%rd7+68];
	xor.b32  	%r1134, %r1134, %r679;
	ld.global.u32 	%r680, [%rd7+72];
	xor.b32  	%r1133, %r1133, %r680;
	ld.global.u32 	%r681, [%rd7+76];
	xor.b32  	%r1132, %r1132, %r681;
$L__BB0_14:
	and.b32  	%r683, %r652, 16;
	setp.eq.s32 	%p10, %r683, 0;
	@%p10 bra 	$L__BB0_16;
	ld.global.u32 	%r684, [%rd7+80];
	xor.b32  	%r1136, %r1136, %r684;
	ld.global.u32 	%r685, [%rd7+84];
	xor.b32  	%r1135, %r1135, %r685;
	ld.global.u32 	%r686, [%rd7+88];
	xor.b32  	%r1134, %r1134, %r686;
	ld.global.u32 	%r687, [%rd7+92];
	xor.b32  	%r1133, %r1133, %r687;
	ld.global.u32 	%r688, [%rd7+96];
	xor.b32  	%r1132, %r1132, %r688;
$L__BB0_16:
	and.b32  	%r690, %r652, 32;
	setp.eq.s32 	%p11, %r690, 0;
	@%p11 bra 	$L__BB0_18;
	ld.global.u32 	%r691, [%rd7+100];
	xor.b32  	%r1136, %r1136, %r691;
	ld.global.u32 	%r692, [%rd7+104];
	xor.b32  	%r1135, %r1135, %r692;
	ld.global.u32 	%r693, [%rd7+108];
	xor.b32  	%r1134, %r1134, %r693;
	ld.global.u32 	%r694, [%rd7+112];
	xor.b32  	%r1133, %r1133, %r694;
	ld.global.u32 	%r695, [%rd7+116];
	xor.b32  	%r1132, %r1132, %r695;
$L__BB0_18:
	and.b32  	%r697, %r652, 64;
	setp.eq.s32 	%p12, %r697, 0;
	@%p12 bra 	$L__BB0_20;
	ld.global.u32 	%r698, [%rd7+120];
	xor.b32  	%r1136, %r1136, %r698;
	ld.global.u32 	%r699, [%rd7+124];
	xor.b32  	%r1135, %r1135, %r699;
	ld.global.u32 	%r700, [%rd7+128];
	xor.b32  	%r1134, %r1134, %r700;
	ld.global.u32 	%r701, [%rd7+132];
	xor.b32  	%r1133, %r1133, %r701;
	ld.global.u32 	%r702, [%rd7+136];
	xor.b32  	%r1132, %r1132, %r702;
$L__BB0_20:
	and.b32  	%r704, %r652, 128;
	setp.eq.s32 	%p13, %r704, 0;
	@%p13 bra 	$L__BB0_22;
	ld.global.u32 	%r705, [%rd7+140];
	xor.b32  	%r1136, %r1136, %r705;
	ld.global.u32 	%r706, [%rd7+144];
	xor.b32  	%r1135, %r1135, %r706;
	ld.global.u32 	%r707, [%rd7+148];
	xor.b32  	%r1134, %r1134, %r707;
	ld.global.u32 	%r708, [%rd7+152];
	xor.b32  	%r1133, %r1133, %r708;
	ld.global.u32 	%r709, [%rd7+156];
	xor.b32  	%r1132, %r1132, %r709;
$L__BB0_22:
	and.b32  	%r711, %r652, 256;
	setp.eq.s32 	%p14, %r711, 0;
	@%p14 bra 	$L__BB0_24;
	ld.global.u32 	%r712, [%rd7+160];
	xor.b32  	%r1136, %r1136, %r712;
	ld.global.u32 	%r713, [%rd7+164];
	xor.b32  	%r1135, %r1135, %r713;
	ld.global.u32 	%r714, [%rd7+168];
	xor.b32  	%r1134, %r1134, %r714;
	ld.global.u32 	%r715, [%rd7+172];
	xor.b32  	%r1133, %r1133, %r715;
	ld.global.u32 	%r716, [%rd7+176];
	xor.b32  	%r1132, %r1132, %r716;
$L__BB0_24:
	and.b32  	%r718, %r652, 512;
	setp.eq.s32 	%p15, %r718, 0;
	@%p15 bra 	$L__BB0_26;
	ld.global.u32 	%r719, [%rd7+180];
	xor.b32  	%r1136, %r1136, %r719;
	ld.global.u32 	%r720, [%rd7+184];
	xor.b32  	%r1135, %r1135, %r720;
	ld.global.u32 	%r721, [%rd7+188];
	xor.b32  	%r1134, %r1134, %r721;
	ld.global.u32 	%r722, [%rd7+192];
	xor.b32  	%r1133, %r1133, %r722;
	ld.global.u32 	%r723, [%rd7+196];
	xor.b32  	%r1132, %r1132, %r723;
$L__BB0_26:
	and.b32  	%r725, %r652, 1024;
	setp.eq.s32 	%p16, %r725, 0;
	@%p16 bra 	$L__BB0_28;
	ld.global.u32 	%r726, [%rd7+200];
	xor.b32  	%r1136, %r1136, %r726;
	ld.global.u32 	%r727, [%rd7+204];
	xor.b32  	%r1135, %r1135, %r727;
	ld.global.u32 	%r728, [%rd7+208];
	xor.b32  	%r1134, %r1134, %r728;
	ld.global.u32 	%r729, [%rd7+212];
	xor.b32  	%r1133, %r1133, %r729;
	ld.global.u32 	%r730, [%rd7+216];
	xor.b32  	%r1132, %r1132, %r730;
$L__BB0_28:
	and.b32  	%r732, %r652, 2048;
	setp.eq.s32 	%p17, %r732, 0;
	@%p17 bra 	$L__BB0_30;
	ld.global.u32 	%r733, [%rd7+220];
	xor.b32  	%r1136, %r1136, %r733;
	ld.global.u32 	%r734, [%rd7+224];
	xor.b32  	%r1135, %r1135, %r734;
	ld.global.u32 	%r735, [%rd7+228];
	xor.b32  	%r1134, %r1134, %r735;
	ld.global.u32 	%r736, [%rd7+232];
	xor.b32  	%r1133, %r1133, %r736;
	ld.global.u32 	%r737, [%rd7+236];
	xor.b32  	%r1132, %r1132, %r737;
$L__BB0_30:
	and.b32  	%r739, %r652, 4096;
	setp.eq.s32 	%p18, %r739, 0;
	@%p18 bra 	$L__BB0_32;
	ld.global.u32 	%r740, [%rd7+240];
	xor.b32  	%r1136, %r1136, %r740;
	ld.global.u32 	%r741, [%rd7+244];
	xor.b32  	%r1135, %r1135, %r741;
	ld.global.u32 	%r742, [%rd7+248];
	xor.b32  	%r1134, %r1134, %r742;
	ld.global.u32 	%r743, [%rd7+252];
	xor.b32  	%r1133, %r1133, %r743;
	ld.global.u32 	%r744, [%rd7+256];
	xor.b32  	%r1132, %r1132, %r744;
$L__BB0_32:
	and.b32  	%r746, %r652, 8192;
	setp.eq.s32 	%p19, %r746, 0;
	@%p19 bra 	$L__BB0_34;
	ld.global.u32 	%r747, [%rd7+260];
	xor.b32  	%r1136, %r1136, %r747;
	ld.global.u32 	%r748, [%rd7+264];
	xor.b32  	%r1135, %r1135, %r748;
	ld.global.u32 	%r749, [%rd7+268];
	xor.b32  	%r1134, %r1134, %r749;
	ld.global.u32 	%r750, [%rd7+272];
	xor.b32  	%r1133, %r1133, %r750;
	ld.global.u32 	%r751, [%rd7+276];
	xor.b32  	%r1132, %r1132, %r751;
$L__BB0_34:
	and.b32  	%r753, %r652, 16384;
	setp.eq.s32 	%p20, %r753, 0;
	@%p20 bra 	$L__BB0_36;
	ld.global.u32 	%r754, [%rd7+280];
	xor.b32  	%r1136, %r1136, %r754;
	ld.global.u32 	%r755, [%rd7+284];
	xor.b32  	%r1135, %r1135, %r755;
	ld.global.u32 	%r756, [%rd7+288];
	xor.b32  	%r1134, %r1134, %r756;
	ld.global.u32 	%r757, [%rd7+292];
	xor.b32  	%r1133, %r1133, %r757;
	ld.global.u32 	%r758, [%rd7+296];
	xor.b32  	%r1132, %r1132, %r758;
$L__BB0_36:
	and.b32  	%r760, %r652, 32768;
	setp.eq.s32 	%p21, %r760, 0;
	@%p21 bra 	$L__BB0_38;
	ld.global.u32 	%r761, [%rd7+300];
	xor.b32  	%r1136, %r1136, %r761;
	ld.global.u32 	%r762, [%rd7+304];
	xor.b32  	%r1135, %r1135, %r762;
	ld.global.u32 	%r763, [%rd7+308];
	xor.b32  	%r1134, %r1134, %r763;
	ld.global.u32 	%r764, [%rd7+312];
	xor.b32  	%r1133, %r1133, %r764;
	ld.global.u32 	%r765, [%rd7+316];
	xor.b32  	%r1132, %r1132, %r765;
$L__BB0_38:
	add.s32 	%r1131, %r1131, 16;
	setp.ne.s32 	%p22, %r1131, 32;
	@%p22 bra 	$L__BB0_6;
	mad.lo.s32 	%r766, %r1125, -31, %r22;
	add.s32 	%r1125, %r766, 1;
	setp.ne.s32 	%p23, %r1125, 5;
	@%p23 bra 	$L__BB0_5;
	st.local.u32 	[%rd2+4], %r1136;
	st.local.v2.u32 	[%rd2+8], {%r1135, %r1134};
	st.local.v2.u32 	[%rd2+16], {%r1133, %r1132};
	setp.eq.s64 	%p24, %rd5, 1;
	@%p24 bra 	$L__BB0_115;
	mov.b32 	%r1132, 0;
	mov.u32 	%r1133, %r1132;
	mov.u32 	%r1134, %r1132;
	mov.u32 	%r1135, %r1132;
	mov.u32 	%r1136, %r1132;
	mov.u32 	%r1217, %r1132;
$L__BB0_42:
	mul.wide.u32 	%rd20, %r1217, 4;
	add.s64 	%rd21, %rd2, %rd20;
	ld.local.u32 	%r197, [%rd21+4];
	shl.b32 	%r198, %r1217, 5;
	mov.b32 	%r1223, 0;
$L__BB0_43:
	.pragma "nounroll";
	shr.u32 	%r769, %r197, %r1223;
	and.b32  	%r770, %r769, 1;
	setp.eq.b32 	%p25, %r770, 1;
	not.pred 	%p26, %p25;
	add.s32 	%r771, %r198, %r1223;
	mul.lo.s32 	%r772, %r771, 5;
	mul.wide.u32 	%rd22, %r772, 4;
	add.s64 	%rd8, %rd6, %rd22;
	@%p26 bra 	$L__BB0_45;
	ld.global.u32 	%r773, [%rd8];
	xor.b32  	%r1136, %r1136, %r773;
	ld.global.u32 	%r774, [%rd8+4];
	xor.b32  	%r1135, %r1135, %r774;
	ld.global.u32 	%r775, [%rd8+8];
	xor.b32  	%r1134, %r1134, %r775;
	ld.global.u32 	%r776, [%rd8+12];
	xor.b32  	%r1133, %r1133, %r776;
	ld.global.u32 	%r777, [%rd8+16];
	xor.b32  	%r1132, %r1132, %r777;
$L__BB0_45:
	and.b32  	%r779, %r769, 2;
	setp.eq.s32 	%p27, %r779, 0;
	@%p27 bra 	$L__BB0_47;
	ld.global.u32 	%r780, [%rd8+20];
	xor.b32  	%r1136, %r1136, %r780;
	ld.global.u32 	%r781, [%rd8+24];
	xor.b32  	%r1135, %r1135, %r781;
	ld.global.u32 	%r782, [%rd8+28];
	xor.b32  	%r1134, %r1134, %r782;
	ld.global.u32 	%r783, [%rd8+32];
	xor.b32  	%r1133, %r1133, %r783;
	ld.global.u32 	%r784, [%rd8+36];
	xor.b32  	%r1132, %r1132, %r784;
$L__BB0_47:
	and.b32  	%r786, %r769, 4;
	setp.eq.s32 	%p28, %r786, 0;
	@%p28 bra 	$L__BB0_49;
	ld.global.u32 	%r787, [%rd8+40];
	xor.b32  	%r1136, %r1136, %r787;
	ld.global.u32 	%r788, [%rd8+44];
	xor.b32  	%r1135, %r1135, %r788;
	ld.global.u32 	%r789, [%rd8+48];
	xor.b32  	%r1134, %r1134, %r789;
	ld.global.u32 	%r790, [%rd8+52];
	xor.b32  	%r1133, %r1133, %r790;
	ld.global.u32 	%r791, [%rd8+56];
	xor.b32  	%r1132, %r1132, %r791;
$L__BB0_49:
	and.b32  	%r793, %r769, 8;
	setp.eq.s32 	%p29, %r793, 0;
	@%p29 bra 	$L__BB0_51;
	ld.global.u32 	%r794, [%rd8+60];
	xor.b32  	%r1136, %r1136, %r794;
	ld.global.u32 	%r795, [%rd8+64];
	xor.b32  	%r1135, %r1135, %r795;
	ld.global.u32 	%r796, [%rd8+68];
	xor.b32  	%r1134, %r1134, %r796;
	ld.global.u32 	%r797, [%rd8+72];
	xor.b32  	%r1133, %r1133, %r797;
	ld.global.u32 	%r798, [%rd8+76];
	xor.b32  	%r1132, %r1132, %r798;
$L__BB0_51:
	and.b32  	%r800, %r769, 16;
	setp.eq.s32 	%p30, %r800, 0;
	@%p30 bra 	$L__BB0_53;
	ld.global.u32 	%r801, [%rd8+80];
	xor.b32  	%r1136, %r1136, %r801;
	ld.global.u32 	%r802, [%rd8+84];
	xor.b32  	%r1135, %r1135, %r802;
	ld.global.u32 	%r803, [%rd8+88];
	xor.b32  	%r1134, %r1134, %r803;
	ld.global.u32 	%r804, [%rd8+92];
	xor.b32  	%r1133, %r1133, %r804;
	ld.global.u32 	%r805, [%rd8+96];
	xor.b32  	%r1132, %r1132, %r805;
$L__BB0_53:
	and.b32  	%r807, %r769, 32;
	setp.eq.s32 	%p31, %r807, 0;
	@%p31 bra 	$L__BB0_55;
	ld.global.u32 	%r808, [%rd8+100];
	xor.b32  	%r1136, %r1136, %r808;
	ld.global.u32 	%r809, [%rd8+104];
	xor.b32  	%r1135, %r1135, %r809;
	ld.global.u32 	%r810, [%rd8+108];
	xor.b32  	%r1134, %r1134, %r810;
	ld.global.u32 	%r811, [%rd8+112];
	xor.b32  	%r1133, %r1133, %r811;
	ld.global.u32 	%r812, [%rd8+116];
	xor.b32  	%r1132, %r1132, %r812;
$L__BB0_55:
	and.b32  	%r814, %r769, 64;
	setp.eq.s32 	%p32, %r814, 0;
	@%p32 bra 	$L__BB0_57;
	ld.global.u32 	%r815, [%rd8+120];
	xor.b32  	%r1136, %r1136, %r815;
	ld.global.u32 	%r816, [%rd8+124];
	xor.b32  	%r1135, %r1135, %r816;
	ld.global.u32 	%r817, [%rd8+128];
	xor.b32  	%r1134, %r1134, %r817;
	ld.global.u32 	%r818, [%rd8+132];
	xor.b32  	%r1133, %r1133, %r818;
	ld.global.u32 	%r819, [%rd8+136];
	xor.b32  	%r1132, %r1132, %r819;
$L__BB0_57:
	and.b32  	%r821, %r769, 128;
	setp.eq.s32 	%p33, %r821, 0;
	@%p33 bra 	$L__BB0_59;
	ld.global.u32 	%r822, [%rd8+140];
	xor.b32  	%r1136, %r1136, %r822;
	ld.global.u32 	%r823, [%rd8+144];
	xor.b32  	%r1135, %r1135, %r823;
	ld.global.u32 	%r824, [%rd8+148];
	xor.b32  	%r1134, %r1134, %r824;
	ld.global.u32 	%r825, [%rd8+152];
	xor.b32  	%r1133, %r1133, %r825;
	ld.global.u32 	%r826, [%rd8+156];
	xor.b32  	%r1132, %r1132, %r826;
$L__BB0_59:
	and.b32  	%r828, %r769, 256;
	setp.eq.s32 	%p34, %r828, 0;
	@%p34 bra 	$L__BB0_61;
	ld.global.u32 	%r829, [%rd8+160];
	xor.b32  	%r1136, %r1136, %r829;
	ld.global.u32 	%r830, [%rd8+164];
	xor.b32  	%r1135, %r1135, %r830;
	ld.global.u32 	%r831, [%rd8+168];
	xor.b32  	%r1134, %r1134, %r831;
	ld.global.u32 	%r832, [%rd8+172];
	xor.b32  	%r1133, %r1133, %r832;
	ld.global.u32 	%r833, [%rd8+176];
	xor.b32  	%r1132, %r1132, %r833;
$L__BB0_61:
	and.b32  	%r835, %r769, 512;
	setp.eq.s32 	%p35, %r835, 0;
	@%p35 bra 	$L__BB0_63;
	ld.global.u32 	%r836, [%rd8+180];
	xor.b32  	%r1136, %r1136, %r836;
	ld.global.u32 	%r837, [%rd8+184];
	xor.b32  	%r1135, %r1135, %r837;
	ld.global.u32 	%r838, [%rd8+188];
	xor.b32  	%r1134, %r1134, %r838;
	ld.global.u32 	%r839, [%rd8+192];
	xor.b32  	%r1133, %r1133, %r839;
	ld.global.u32 	%r840, [%rd8+196];
	xor.b32  	%r1132, %r1132, %r840;
$L__BB0_63:
	and.b32  	%r842, %r769, 1024;
	setp.eq.s32 	%p36, %r842, 0;
	@%p36 bra 	$L__BB0_65;
	ld.global.u32 	%r843, [%rd8+200];
	xor.b32  	%r1136, %r1136, %r843;
	ld.global.u32 	%r844, [%rd8+204];
	xor.b32  	%r1135, %r1135, %r844;
	ld.global.u32 	%r845, [%rd8+208];
	xor.b32  	%r1134, %r1134, %r845;
	ld.global.u32 	%r846, [%rd8+212];
	xor.b32  	%r1133, %r1133, %r846;
	ld.global.u32 	%r847, [%rd8+216];
	xor.b32  	%r1132, %r1132, %r847;
$L__BB0_65:
	and.b32  	%r849, %r769, 2048;
	setp.eq.s32 	%p37, %r849, 0;
	@%p37 bra 	$L__BB0_67;
	ld.global.u32 	%r850, [%rd8+220];
	xor.b32  	%r1136, %r1136, %r850;
	ld.global.u32 	%r851, [%rd8+224];
	xor.b32  	%r1135, %r1135, %r851;
	ld.global.u32 	%r852, [%rd8+228];
	xor.b32  	%r1134, %r1134, %r852;
	ld.global.u32 	%r853, [%rd8+232];
	xor.b32  	%r1133, %r1133, %r853;
	ld.global.u32 	%r854, [%rd8+236];
	xor.b32  	%r1132, %r1132, %r854;
$L__BB0_67:
	and.b32  	%r856, %r769, 4096;
	setp.eq.s32 	%p38, %r856, 0;
	@%p38 bra 	$L__BB0_69;
	ld.global.u32 	%r857, [%rd8+240];
	xor.b32  	%r1136, %r1136, %r857;
	ld.global.u32 	%r858, [%rd8+244];
	xor.b32  	%r1135, %r1135, %r858;
	ld.global.u32 	%r859, [%rd8+248];
	xor.b32  	%r1134, %r1134, %r859;
	ld.global.u32 	%r860, [%rd8+252];
	xor.b32  	%r1133, %r1133, %r860;
	ld.global.u32 	%r861, [%rd8+256];
	xor.b32  	%r1132, %r1132, %r861;
$L__BB0_69:
	and.b32  	%r863, %r769, 8192;
	setp.eq.s32 	%p39, %r863, 0;
	@%p39 bra 	$L__BB0_71;
	ld.global.u32 	%r864, [%rd8+260];
	xor.b32  	%r1136, %r1136, %r864;
	ld.global.u32 	%r865, [%rd8+264];
	xor.b32  	%r1135, %r1135, %r865;
	ld.global.u32 	%r866, [%rd8+268];
	xor.b32  	%r1134, %r1134, %r866;
	ld.global.u32 	%r867, [%rd8+272];
	xor.b32  	%r1133, %r1133, %r867;
	ld.global.u32 	%r868, [%rd8+276];
	xor.b32  	%r1132, %r1132, %r868;
$L__BB0_71:
	and.b32  	%r870, %r769, 16384;
	setp.eq.s32 	%p40, %r870, 0;
	@%p40 bra 	$L__BB0_73;
	ld.global.u32 	%r871, [%rd8+280];
	xor.b32  	%r1136, %r1136, %r871;
	ld.global.u32 	%r872, [%rd8+284];
	xor.b32  	%r1135, %r1135, %r872;
	ld.global.u32 	%r873, [%rd8+288];
	xor.b32  	%r1134, %r1134, %r873;
	ld.global.u32 	%r874, [%rd8+292];
	xor.b32  	%r1133, %r1133, %r874;
	ld.global.u32 	%r875, [%rd8+296];
	xor.b32  	%r1132, %r1132, %r875;
$L__BB0_73:
	and.b32  	%r877, %r769, 32768;
	setp.eq.s32 	%p41, %r877, 0;
	@%p41 bra 	$L__BB0_75;
	ld.global.u32 	%r878, [%rd8+300];
	xor.b32  	%r1136, %r1136, %r878;
	ld.global.u32 	%r879, [%rd8+304];
	xor.b32  	%r1135, %r1135, %r879;
	ld.global.u32 	%r880, [%rd8+308];
	xor.b32  	%r1134, %r1134, %r880;
	ld.global.u32 	%r881, [%rd8+312];
	xor.b32  	%r1133, %r1133, %r881;
	ld.global.u32 	%r882, [%rd8+316];
	xor.b32  	%r1132, %r1132, %r882;
$L__BB0_75:
	add.s32 	%r1223, %r1223, 16;
	setp.ne.s32 	%p42, %r1223, 32;
	@%p42 bra 	$L__BB0_43;
	mad.lo.s32 	%r883, %r1217, -31, %r198;
	add.s32 	%r1217, %r883, 1;
	setp.ne.s32 	%p43, %r1217, 5;
	@%p43 bra 	$L__BB0_42;
	st.local.u32 	[%rd2+4], %r1136;
	st.local.v2.u32 	[%rd2+8], {%r1135, %r1134};
	st.local.v2.u32 	[%rd2+16], {%r1133, %r1132};
	setp.ne.s64 	%p44, %rd5, 3;
	@%p44 bra 	$L__BB0_115;
	mov.b32 	%r1132, 0;
	mov.u32 	%r1133, %r1132;
	mov.u32 	%r1134, %r1132;
	mov.u32 	%r1135, %r1132;
	mov.u32 	%r1136, %r1132;
	mov.u32 	%r1309, %r1132;
$L__BB0_79:
	mul.wide.u32 	%rd23, %r1309, 4;
	add.s64 	%rd24, %rd2, %rd23;
	ld.local.u32 	%r373, [%rd24+4];
	shl.b32 	%r374, %r1309, 5;
	mov.b32 	%r1315, 0;
$L__BB0_80:
	.pragma "nounroll";
	shr.u32 	%r886, %r373, %r1315;
	and.b32  	%r887, %r886, 1;
	setp.eq.b32 	%p45, %r887, 1;
	not.pred 	%p46, %p45;
	add.s32 	%r888, %r374, %r1315;
	mul.lo.s32 	%r889, %r888, 5;
	mul.wide.u32 	%rd25, %r889, 4;
	add.s64 	%rd9, %rd6, %rd25;
	@%p46 bra 	$L__BB0_82;
	ld.global.u32 	%r890, [%rd9];
	xor.b32  	%r1136, %r1136, %r890;
	ld.global.u32 	%r891, [%rd9+4];
	xor.b32  	%r1135, %r1135, %r891;
	ld.global.u32 	%r892, [%rd9+8];
	xor.b32  	%r1134, %r1134, %r892;
	ld.global.u32 	%r893, [%rd9+12];
	xor.b32  	%r1133, %r1133, %r893;
	ld.global.u32 	%r894, [%rd9+16];
	xor.b32  	%r1132, %r1132, %r894;
$L__BB0_82:
	and.b32  	%r896, %r886, 2;
	setp.eq.s32 	%p47, %r896, 0;
	@%p47 bra 	$L__BB0_84;
	ld.global.u32 	%r897, [%rd9+20];
	xor.b32  	%r1136, %r1136, %r897;
	ld.global.u32 	%r898, [%rd9+24];
	xor.b32  	%r1135, %r1135, %r898;
	ld.global.u32 	%r899, [%rd9+28];
	xor.b32  	%r1134, %r1134, %r899;
	ld.global.u32 	%r900, [%rd9+32];
	xor.b32  	%r1133, %r1133, %r900;
	ld.global.u32 	%r901, [%rd9+36];
	xor.b32  	%r1132, %r1132, %r901;
$L__BB0_84:
	and.b32  	%r903, %r886, 4;
	setp.eq.s32 	%p48, %r903, 0;
	@%p48 bra 	$L__BB0_86;
	ld.global.u32 	%r904, [%rd9+40];
	xor.b32  	%r1136, %r1136, %r904;
	ld.global.u32 	%r905, [%rd9+44];
	xor.b32  	%r1135, %r1135, %r905;
	ld.global.u32 	%r906, [%rd9+48];
	xor.b32  	%r1134, %r1134, %r906;
	ld.global.u32 	%r907, [%rd9+52];
	xor.b32  	%r1133, %r1133, %r907;
	ld.global.u32 	%r908, [%rd9+56];
	xor.b32  	%r1132, %r1132, %r908;
$L__BB0_86:
	and.b32  	%r910, %r886, 8;
	setp.eq.s32 	%p49, %r910, 0;
	@%p49 bra 	$L__BB0_88;
	ld.global.u32 	%r911, [%rd9+60];
	xor.b32  	%r1136, %r1136, %r911;
	ld.global.u32 	%r912, [%rd9+64];
	xor.b32  	%r1135, %r1135, %r912;
	ld.global.u32 	%r913, [%rd9+68];
	xor.b32  	%r1134, %r1134, %r913;
	ld.global.u32 	%r914, [%rd9+72];
	xor.b32  	%r1133, %r1133, %r914;
	ld.global.u32 	%r915, [%rd9+76];
	xor.b32  	%r1132, %r1132, %r915;
$L__BB0_88:
	and.b32  	%r917, %r886, 16;
	setp.eq.s32 	%p50, %r917, 0;
	@%p50 bra 	$L__BB0_90;
	ld.global.u32 	%r918, [%rd9+80];
	xor.b32  	%r1136, %r1136, %r918;
	ld.global.u32 	%r919, [%rd9+84];
	xor.b32  	%r1135, %r1135, %r919;
	ld.global.u32 	%r920, [%rd9+88];
	xor.b32  	%r1134, %r1134, %r920;
	ld.global.u32 	%r921, [%rd9+92];
	xor.b32  	%r1133, %r1133, %r921;
	ld.global.u32 	%r922, [%rd9+96];
	xor.b32  	%r1132, %r1132, %r922;
$L__BB0_90:
	and.b32  	%r924, %r886, 32;
	setp.eq.s32 	%p51, %r924, 0;
	@%p51 bra 	$L__BB0_92;
	ld.global.u32 	%r925, [%rd9+100];
	xor.b32  	%r1136, %r1136, %r925;
	ld.global.u32 	%r926, [%rd9+104];
	xor.b32  	%r1135, %r1135, %r926;
	ld.global.u32 	%r927, [%rd9+108];
	xor.b32  	%r1134, %r1134, %r927;
	ld.global.u32 	%r928, [%rd9+112];
	xor.b32  	%r1133, %r1133, %r928;
	ld.global.u32 	%r929, [%rd9+116];
	xor.b32  	%r1132, %r1132, %r929;
$L__BB0_92:
	and.b32  	%r931, %r886, 64;
	setp.eq.s32 	%p52, %r931, 0;
	@%p52 bra 	$L__BB0_94;
	ld.global.u32 	%r932, [%rd9+120];
	xor.b32  	%r1136, %r1136, %r932;
	ld.global.u32 	%r933, [%rd9+124];
	xor.b32  	%r1135, %r1135, %r933;
	ld.global.u32 	%r934, [%rd9+128];
	xor.b32  	%r1134, %r1134, %r934;
	ld.global.u32 	%r935, [%rd9+132];
	xor.b32  	%r1133, %r1133, %r935;
	ld.global.u32 	%r936, [%rd9+136];
	xor.b32  	%r1132, %r1132, %r936;
$L__BB0_94:
	and.b32  	%r938, %r886, 128;
	setp.eq.s32 	%p53, %r938, 0;
	@%p53 bra 	$L__BB0_96;
	ld.global.u32 	%r939, [%rd9+140];
	xor.b32  	%r1136, %r1136, %r939;
	ld.global.u32 	%r940, [%rd9+144];
	xor.b32  	%r1135, %r1135, %r940;
	ld.global.u32 	%r941, [%rd9+148];
	xor.b32  	%r1134, %r1134, %r941;
	ld.global.u32 	%r942, [%rd9+152];
	xor.b32  	%r1133, %r1133, %r942;
	ld.global.u32 	%r943, [%rd9+156];
	xor.b32  	%r1132, %r1132, %r943;
$L__BB0_96:
	and.b32  	%r945, %r886, 256;
	setp.eq.s32 	%p54, %r945, 0;
	@%p54 bra 	$L__BB0_98;
	ld.global.u32 	%r946, [%rd9+160];
	xor.b32  	%r1136, %r1136, %r946;
	ld.global.u32 	%r947, [%rd9+164];
	xor.b32  	%r1135, %r1135, %r947;
	ld.global.u32 	%r948, [%rd9+168];
	xor.b32  	%r1134, %r1134, %r948;
	ld.global.u32 	%r949, [%rd9+172];
	xor.b32  	%r1133, %r1133, %r949;
	ld.global.u32 	%r950, [%rd9+176];
	xor.b32  	%r1132, %r1132, %r950;
$L__BB0_98:
	and.b32  	%r952, %r886, 512;
	setp.eq.s32 	%p55, %r952, 0;
	@%p55 bra 	$L__BB0_100;
	ld.global.u32 	%r953, [%rd9+180];
	xor.b32  	%r1136, %r1136, %r953;
	ld.global.u32 	%r954, [%rd9+184];
	xor.b32  	%r1135, %r1135, %r954;
	ld.global.u32 	%r955, [%rd9+188];
	xor.b32  	%r1134, %r1134, %r955;
	ld.global.u32 	%r956, [%rd9+192];
	xor.b32  	%r1133, %r1133, %r956;
	ld.global.u32 	%r957, [%rd9+196];
	xor.b32  	%r1132, %r1132, %r957;
$L__BB0_100:
	and.b32  	%r959, %r886, 1024;
	setp.eq.s32 	%p56, %r959, 0;
	@%p56 bra 	$L__BB0_102;
	ld.global.u32 	%r960, [%rd9+200];
	xor.b32  	%r1136, %r1136, %r960;
	ld.global.u32 	%r961, [%rd9+204];
	xor.b32  	%r1135, %r1135, %r961;
	ld.global.u32 	%r962, [%rd9+208];
	xor.b32  	%r1134, %r1134, %r962;
	ld.global.u32 	%r963, [%rd9+212];
	xor.b32  	%r1133, %r1133, %r963;
	ld.global.u32 	%r964, [%rd9+216];
	xor.b32  	%r1132, %r1132, %r964;
$L__BB0_102:
	and.b32  	%r966, %r886, 2048;
	setp.eq.s32 	%p57, %r966, 0;
	@%p57 bra 	$L__BB0_104;
	ld.global.u32 	%r967, [%rd9+220];
	xor.b32  	%r1136, %r1136, %r967;
	ld.global.u32 	%r968, [%rd9+224];
	xor.b32  	%r1135, %r1135, %r968;
	ld.global.u32 	%r969, [%rd9+228];
	xor.b32  	%r1134, %r1134, %r969;
	ld.global.u32 	%r970, [%rd9+232];
	xor.b32  	%r1133, %r1133, %r970;
	ld.global.u32 	%r971, [%rd9+236];
	xor.b32  	%r1132, %r1132, %r971;
$L__BB0_104:
	and.b32  	%r973, %r886, 4096;
	setp.eq.s32 	%p58, %r973, 0;
	@%p58 bra 	$L__BB0_106;
	ld.global.u32 	%r974, [%rd9+240];
	xor.b32  	%r1136, %r1136, %r974;
	ld.global.u32 	%r975, [%rd9+244];
	xor.b32  	%r1135, %r1135, %r975;
	ld.global.u32 	%r976, [%rd9+248];
	xor.b32  	%r1134, %r1134, %r976;
	ld.global.u32 	%r977, [%rd9+252];
	xor.b32  	%r1133, %r1133, %r977;
	ld.global.u32 	%r978, [%rd9+256];
	xor.b32  	%r1132, %r1132, %r978;
$L__BB0_106:
	and.b32  	%r980, %r886, 8192;
	setp.eq.s32 	%p59, %r980, 0;
	@%p59 bra 	$L__BB0_108;
	ld.global.u32 	%r981, [%rd9+260];
	xor.b32  	%r1136, %r1136, %r981;
	ld.global.u32 	%r982, [%rd9+264];
	xor.b32  	%r1135, %r1135, %r982;
	ld.global.u32 	%r983, [%rd9+268];
	xor.b32  	%r1134, %r1134, %r983;
	ld.global.u32 	%r984, [%rd9+272];
	xor.b32  	%r1133, %r1133, %r984;
	ld.global.u32 	%r985, [%rd9+276];
	xor.b32  	%r1132, %r1132, %r985;
$L__BB0_108:
	and.b32  	%r987, %r886, 16384;
	setp.eq.s32 	%p60, %r987, 0;
	@%p60 bra 	$L__BB0_110;
	ld.global.u32 	%r988, [%rd9+280];
	xor.b32  	%r1136, %r1136, %r988;
	ld.global.u32 	%r989, [%rd9+284];
	xor.b32  	%r1135, %r1135, %r989;
	ld.global.u32 	%r990, [%rd9+288];
	xor.b32  	%r1134, %r1134, %r990;
	ld.global.u32 	%r991, [%rd9+292];
	xor.b32  	%r1133, %r1133, %r991;
	ld.global.u32 	%r992, [%rd9+296];
	xor.b32  	%r1132, %r1132, %r992;
$L__BB0_110:
	and.b32  	%r994, %r886, 32768;
	setp.eq.s32 	%p61, %r994, 0;
	@%p61 bra 	$L__BB0_112;
	ld.global.u32 	%r995, [%rd9+300];
	xor.b32  	%r1136, %r1136, %r995;
	ld.global.u32 	%r996, [%rd9+304];
	xor.b32  	%r1135, %r1135, %r996;
	ld.global.u32 	%r997, [%rd9+308];
	xor.b32  	%r1134, %r1134, %r997;
	ld.global.u32 	%r998, [%rd9+312];
	xor.b32  	%r1133, %r1133, %r998;
	ld.global.u32 	%r999, [%rd9+316];
	xor.b32  	%r1132, %r1132, %r999;
$L__BB0_112:
	add.s32 	%r1315, %r1315, 16;
	setp.ne.s32 	%p62, %r1315, 32;
	@%p62 bra 	$L__BB0_80;
	mad.lo.s32 	%r1000, %r1309, -31, %r374;
	add.s32 	%r1309, %r1000, 1;
	setp.ne.s32 	%p63, %r1309, 5;
	@%p63 bra 	$L__BB0_79;
	st.local.u32 	[%rd2+4], %r1136;
	st.local.v2.u32 	[%rd2+8], {%r1135, %r1134};
	st.local.v2.u32 	[%rd2+16], {%r1133, %r1132};
$L__BB0_115:
	shr.u64 	%rd30, %rd4, 2;
	add.s32 	%r1119, %r1119, 1;
	setp.gt.u64 	%p64, %rd4, 3;
	@%p64 bra 	$L__BB0_3;
$L__BB0_116:
	ld.global.u64 	%rd26, [%rd1];
	shl.b32 	%r1001, %r2, 2;
	sub.s32 	%r1002, 1000000000, %r1001;
	cvt.s64.s32 	%rd11, %r1002;
	setp.ge.u64 	%p65, %rd26, %rd11;
	@%p65 bra 	$L__BB0_152;
	shl.b32 	%r1003, %r1, 2;
	mov.u32 	%r1004, _ZZ9sim_rollsPiPyiE9sharedMax;
	add.s32 	%r554, %r1004, %r1003;
	ld.shared.u32 	%r1406, [%r554];
$L__BB0_118:
	mov.b32 	%r1422, 0;
	mov.b32 	%r1413, 362437;
	mov.u32 	%r1421, %r1422;
$L__BB0_119:
	mov.u32 	%r567, %r1135;
	mov.u32 	%r1135, %r1134;
	mov.u32 	%r1134, %r1133;
	mov.u32 	%r1133, %r1132;
	shr.u32 	%r1007, %r1136, 2;
	xor.b32  	%r1008, %r1007, %r1136;
	shl.b32 	%r1009, %r1133, 4;
	shl.b32 	%r1010, %r1008, 1;
	xor.b32  	%r1011, %r1010, %r1009;
	xor.b32  	%r1012, %r1011, %r1008;
	xor.b32  	%r1132, %r1012, %r1133;
	add.s32 	%r1013, %r1407, %r1413;
	add.s32 	%r572, %r1013, %r1132;
	setp.gt.s32 	%p66, %r1422, 230;
	@%p66 bra 	$L__BB0_121;
	and.b32  	%r1014, %r572, 3;
	setp.eq.s32 	%p67, %r1014, 0;
	selp.u32 	%r1015, 1, 0, %p67;
	add.s32 	%r1421, %r1421, %r1015;
	add.s32 	%r1422, %r1422, 1;
$L__BB0_121:
	setp.gt.s32 	%p68, %r1422, 230;
	@%p68 bra 	$L__BB0_123;
	and.b32  	%r1016, %r572, 12;
	setp.eq.s32 	%p69, %r1016, 0;
	selp.u32 	%r1017, 1, 0, %p69;
	add.s32 	%r1421, %r1421, %r1017;
	add.s32 	%r1422, %r1422, 1;
$L__BB0_123:
	setp.gt.s32 	%p70, %r1422, 230;
	@%p70 bra 	$L__BB0_125;
	and.b32  	%r1018, %r572, 48;
	setp.eq.s32 	%p71, %r1018, 0;
	selp.u32 	%r1019, 1, 0, %p71;
	add.s32 	%r1421, %r1421, %r1019;
	add.s32 	%r1422, %r1422, 1;
$L__BB0_125:
	setp.gt.s32 	%p72, %r1422, 230;
	@%p72 bra 	$L__BB0_127;
	and.b32  	%r1020, %r572, 192;
	setp.eq.s32 	%p73, %r1020, 0;
	selp.u32 	%r1021, 1, 0, %p73;
	add.s32 	%r1421, %r1421, %r1021;
	add.s32 	%r1422, %r1422, 1;
$L__BB0_127:
	setp.gt.s32 	%p74, %r1422, 230;
	@%p74 bra 	$L__BB0_129;
	and.b32  	%r1022, %r572, 768;
	setp.eq.s32 	%p75, %r1022, 0;
	selp.u32 	%r1023, 1, 0, %p75;
	add.s32 	%r1421, %r1421, %r1023;
	add.s32 	%r1422, %r1422, 1;
$L__BB0_129:
	setp.gt.s32 	%p76, %r1422, 230;
	@%p76 bra 	$L__BB0_131;
	and.b32  	%r1024, %r572, 3072;
	setp.eq.s32 	%p77, %r1024, 0;
	selp.u32 	%r1025, 1, 0, %p77;
	add.s32 	%r1421, %r1421, %r1025;
	add.s32 	%r1422, %r1422, 1;
$L__BB0_131:
	setp.gt.s32 	%p78, %r1422, 230;
	@%p78 bra 	$L__BB0_133;
	and.b32  	%r1026, %r572, 12288;
	setp.eq.s32 	%p79, %r1026, 0;
	selp.u32 	%r1027, 1, 0, %p79;
	add.s32 	%r1421, %r1421, %r1027;
	add.s32 	%r1422, %r1422, 1;
$L__BB0_133:
	setp.gt.s32 	%p80, %r1422, 230;
	@%p80 bra 	$L__BB0_135;
	and.b32  	%r1028, %r572, 49152;
	setp.eq.s32 	%p81, %r1028, 0;
	selp.u32 	%r1029, 1, 0, %p81;
	add.s32 	%r1421, %r1421, %r1029;
	add.s32 	%r1422, %r1422, 1;
$L__BB0_135:
	setp.gt.s32 	%p82, %r1422, 230;
	@%p82 bra 	$L__BB0_137;
	and.b32  	%r1030, %r572, 196608;
	setp.eq.s32 	%p83, %r1030, 0;
	selp.u32 	%r1031, 1, 0, %p83;
	add.s32 	%r1421, %r1421, %r1031;
	add.s32 	%r1422, %r1422, 1;
$L__BB0_137:
	setp.gt.s32 	%p84, %r1422, 230;
	@%p84 bra 	$L__BB0_139;
	and.b32  	%r1032, %r572, 786432;
	setp.eq.s32 	%p85, %r1032, 0;
	selp.u32 	%r1033, 1, 0, %p85;
	add.s32 	%r1421, %r1421, %r1033;
	add.s32 	%r1422, %r1422, 1;
$L__BB0_139:
	setp.gt.s32 	%p86, %r1422, 230;
	@%p86 bra 	$L__BB0_141;
	and.b32  	%r1034, %r572, 3145728;
	setp.eq.s32 	%p87, %r1034, 0;
	selp.u32 	%r1035, 1, 0, %p87;
	add.s32 	%r1421, %r1421, %r1035;
	add.s32 	%r1422, %r1422, 1;
$L__BB0_141:
	setp.gt.s32 	%p88, %r1422, 230;
	@%p88 bra 	$L__BB0_143;
	and.b32  	%r1036, %r572, 12582912;
	setp.eq.s32 	%p89, %r1036, 0;
	selp.u32 	%r1037, 1, 0, %p89;
	add.s32 	%r1421, %r1421, %r1037;
	add.s32 	%r1422, %r1422, 1;
$L__BB0_143:
	setp.gt.s32 	%p90, %r1422, 230;
	@%p90 bra 	$L__BB0_145;
	and.b32  	%r1038, %r572, 50331648;
	setp.eq.s32 	%p91, %r1038, 0;
	selp.u32 	%r1039, 1, 0, %p91;
	add.s32 	%r1421, %r1421, %r1039;
	add.s32 	%r1422, %r1422, 1;
$L__BB0_145:
	setp.gt.s32 	%p92, %r1422, 230;
	@%p92 bra 	$L__BB0_147;
	and.b32  	%r1040, %r572, 201326592;
	setp.eq.s32 	%p93, %r1040, 0;
	selp.u32 	%r1041, 1, 0, %p93;
	add.s32 	%r1421, %r1421, %r1041;
	add.s32 	%r1422, %r1422, 1;
$L__BB0_147:
	setp.gt.s32 	%p94, %r1422, 230;
	@%p94 bra 	$L__BB0_149;
	and.b32  	%r1042, %r572, 805306368;
	setp.eq.s32 	%p95, %r1042, 0;
	selp.u32 	%r1043, 1, 0, %p95;
	add.s32 	%r1421, %r1421, %r1043;
	add.s32 	%r1422, %r1422, 1;
$L__BB0_149:
	setp.lt.s32 	%p96, %r1422, 231;
	setp.lt.u32 	%p97, %r572, 1073741824;
	and.pred  	%p98, %p96, %p97;
	selp.u32 	%r1044, 1, 0, %p98;
	add.s32 	%r1421, %r1421, %r1044;
	selp.u32 	%r1045, 1, 0, %p96;
	add.s32 	%r1422, %r1422, %r1045;
	add.s32 	%r1413, %r1413, 362437;
	setp.ne.s32 	%p99, %r1413, 5798992;
	mov.u32 	%r1136, %r567;
	@%p99 bra 	$L__BB0_119;
	max.s32 	%r1406, %r1406, %r1421;
	atom.global.add.u64 	%rd27, [%rd1], 1;
	ld.global.u64 	%rd28, [%rd1];
	setp.lt.u64 	%p100, %rd28, %rd11;
	add.s32 	%r1407, %r1407, 5436555;
	mov.u32 	%r1136, %r567;
	@%p100 bra 	$L__BB0_118;
	st.shared.u32 	[%r554], %r1406;
$L__BB0_152:
	mov.b32 	%r1452, 0;
	mov.b32 	%r1451, 64;
	mov.u32 	%r1048, _ZZ9sim_rollsPiPyiE9sharedMax;
$L__BB0_153:
	add.s32 	%r1049, %r1048, %r1451;
	ld.shared.u32 	%r1050, [%r1049+-64];
	max.s32 	%r1051, %r1050, %r1452;
	ld.shared.u32 	%r1052, [%r1049+-60];
	max.s32 	%r1053, %r1052, %r1051;
	ld.shared.u32 	%r1054, [%r1049+-56];
	max.s32 	%r1055, %r1054, %r1053;
	ld.shared.u32 	%r1056, [%r1049+-52];
	max.s32 	%r1057, %r1056, %r1055;
	ld.shared.u32 	%r1058, [%r1049+-48];
	max.s32 	%r1059, %r1058, %r1057;
	ld.shared.u32 	%r1060, [%r1049+-44];
	max.s32 	%r1061, %r1060, %r1059;
	ld.shared.u32 	%r1062, [%r1049+-40];
	max.s32 	%r1063, %r1062, %r1061;
	ld.shared.u32 	%r1064, [%r1049+-36];
	max.s32 	%r1065, %r1064, %r1063;
	ld.shared.u32 	%r1066, [%r1049+-32];
	max.s32 	%r1067, %r1066, %r1065;
	ld.shared.u32 	%r1068, [%r1049+-28];
	max.s32 	%r1069, %r1068, %r1067;
	ld.shared.u32 	%r1070, [%r1049+-24];
	max.s32 	%r1071, %r1070, %r1069;
	ld.shared.u32 	%r1072, [%r1049+-20];
	max.s32 	%r1073, %r1072, %r1071;
	ld.shared.u32 	%r1074, [%r1049+-16];
	max.s32 	%r1075, %r1074, %r1073;
	ld.shared.u32 	%r1076, [%r1049+-12];
	max.s32 	%r1077, %r1076, %r1075;
	ld.shared.u32 	%r1078, [%r1049+-8];
	max.s32 	%r1079, %r1078, %r1077;
	ld.shared.u32 	%r1080, [%r1049+-4];
	max.s32 	%r1081, %r1080, %r1079;
	ld.shared.u32 	%r1082, [%r1049];
	max.s32 	%r1083, %r1082, %r1081;
	ld.shared.u32 	%r1084, [%r1049+4];
	max.s32 	%r1085, %r1084, %r1083;
	ld.shared.u32 	%r1086, [%r1049+8];
	max.s32 	%r1087, %r1086, %r1085;
	ld.shared.u32 	%r1088, [%r1049+12];
	max.s32 	%r1089, %r1088, %r1087;
	ld.shared.u32 	%r1090, [%r1049+16];
	max.s32 	%r1091, %r1090, %r1089;
	ld.shared.u32 	%r1092, [%r1049+20];
	max.s32 	%r1093, %r1092, %r1091;
	ld.shared.u32 	%r1094, [%r1049+24];
	max.s32 	%r1095, %r1094, %r1093;
	ld.shared.u32 	%r1096, [%r1049+28];
	max.s32 	%r1097, %r1096, %r1095;
	ld.shared.u32 	%r1098, [%r1049+32];
	max.s32 	%r1099, %r1098, %r1097;
	ld.shared.u32 	%r1100, [%r1049+36];
	max.s32 	%r1101, %r1100, %r1099;
	ld.shared.u32 	%r1102, [%r1049+40];
	max.s32 	%r1103, %r1102, %r1101;
	ld.shared.u32 	%r1104, [%r1049+44];
	max.s32 	%r1105, %r1104, %r1103;
	ld.shared.u32 	%r1106, [%r1049+48];
	max.s32 	%r1107, %r1106, %r1105;
	ld.shared.u32 	%r1108, [%r1049+52];
	max.s32 	%r1109, %r1108, %r1107;
	ld.shared.u32 	%r1110, [%r1049+56];
	max.s32 	%r1111, %r1110, %r1109;
	ld.shared.u32 	%r1112, [%r1049+60];
	max.s32 	%r1452, %r1112, %r1111;
	add.s32 	%r1451, %r1451, 128;
	setp.ne.s32 	%p101, %r1451, 4160;
	@%p101 bra 	$L__BB0_153;
	cvta.to.global.u64 	%rd29, %rd12;
	atom.global.max.s32 	%r1113, [%rd29], %r1452;
$L__BB0_155:
	ret;

}


// ===== COMPILED SASS (sm_100) =====

	.target	sm_100

	.elftype	@"ET_EXEC"


//--------------------- .note.nv.tkinfo           --------------------------
	.section	.note.nv.tkinfo,"",@"SHT_NOTE"
	.sectionflags	@"SHF_NOTE_NV_TKINFO"
	.tkinfo
        /*0018*/ 	.word	0x00000002
        /*0030*/ 	.string	""
        /*0030*/ 	.string	"ptxas"
        /*0030*/ 	.string	"Cuda compilation tools, release 13.0, V13.0.88"
        /*0030*/ 	.string	"Build cuda_13.0.r13.0/compiler.36424714_0"
        /*0030*/ 	.string	"-arch sm_100 -m 64 "



//--------------------- .note.nv.cuinfo           --------------------------
	.section	.note.nv.cuinfo,"",@"SHT_NOTE"
	.sectionflags	@"SHF_NOTE_NV_CUINFO"
        /*0018*/ 	.short	0x0002
        /*001a*/ 	.short	0x0064
        /*001c*/ 	.short	0x0082
	.zero		2


//--------------------- .nv.info                  --------------------------
	.section	.nv.info,"",@"SHT_CUDA_INFO"
	.align	4


	//----- nvinfo : EIATTR_REGCOUNT
	.align		4
        /*0000*/ 	.byte	0x04, 0x2f
        /*0002*/ 	.short	(.L_10 - .L_9)
	.align		4
.L_9:
        /*0004*/ 	.word	index@(_Z9sim_rollsPiPyi)
        /*0008*/ 	.word	0x0000001f


	//----- nvinfo : EIATTR_FRAME_SIZE
	.align		4
.L_10:
        /*000c*/ 	.byte	0x04, 0x11
        /*000e*/ 	.short	(.L_12 - .L_11)
	.align		4
.L_11:
        /*0010*/ 	.word	index@(_Z9sim_rollsPiPyi)
        /*0014*/ 	.word	0x00000030


	//----- nvinfo : EIATTR_MIN_STACK_SIZE
	.align		4
.L_12:
        /*0018*/ 	.byte	0x04, 0x12
        /*001a*/ 	.short	(.L_14 - .L_13)
	.align		4
.L_13:
        /*001c*/ 	.word	index@(_Z9sim_rollsPiPyi)
        /*0020*/ 	.word	0x00000030
.L_14:


//--------------------- .nv.compat                --------------------------
	.section	.nv.compat,"",@"SHT_CUDA_COMPAT_INFO"
	.align	4
        /*0000*/ 	.byte	0x02, 0x09, 0x00, 0x00, 0x02, 0x02, 0x01, 0x00, 0x02, 0x05, 0x05, 0x00, 0x03, 0x07, 0x01, 0x01
        /*0010*/ 	.byte	0x02, 0x03, 0x00, 0x00, 0x02, 0x06, 0x01, 0x00, 0x04, 0x0b, 0x08, 0x00, 0x09, 0x00, 0x00, 0x00
        /*0020*/ 	.byte	0x00, 0x00, 0x00, 0x00


//--------------------- .nv.info._Z9sim_rollsPiPyi --------------------------
	.section	.nv.info._Z9sim_rollsPiPyi,"",@"SHT_CUDA_INFO"
	.sectionflags	@""
	.align	4


	//----- nvinfo : EIATTR_CUDA_API_VERSION
	.align		4
        /*0000*/ 	.byte	0x04, 0x37
        /*0002*/ 	.short	(.L_16 - .L_15)
.L_15:
        /*0004*/ 	.word	0x00000082


	//----- nvinfo : EIATTR_KPARAM_INFO
	.align		4
.L_16:
        /*0008*/ 	.byte	0x04, 0x17
        /*000a*/ 	.short	(.L_18 - .L_17)
.L_17:
        /*000c*/ 	.word	0x00000000
        /*0010*/ 	.short	0x0002
        /*0012*/ 	.short	0x0010
        /*0014*/ 	.byte	0x00, 0xf0, 0x11, 0x00


	//----- nvinfo : EIATTR_KPARAM_INFO
	.align		4
.L_18:
        /*0018*/ 	.byte	0x04, 0x17
        /*001a*/ 	.short	(.L_20 - .L_19)
.L_19:
        /*001c*/ 	.word	0x00000000
        /*0020*/ 	.short	0x0001
        /*0022*/ 	.short	0x0008
        /*0024*/ 	.byte	0x00, 0xf5, 0x21, 0x00


	//----- nvinfo : EIATTR_KPARAM_INFO
	.align		4
.L_20:
        /*0028*/ 	.byte	0x04, 0x17
        /*002a*/ 	.short	(.L_22 - .L_21)
.L_21:
        /*002c*/ 	.word	0x00000000
        /*0030*/ 	.short	0x0000
        /*0032*/ 	.short	0x0000
        /*0034*/ 	.byte	0x00, 0xf5, 0x21, 0x00


	//----- nvinfo : EIATTR_SPARSE_MMA_MASK
	.align		4
.L_22:
        /*0038*/ 	.byte	0x03, 0x50
        /*003a*/ 	.short	0x0000


	//----- nvinfo : EIATTR_MAXREG_COUNT
	.align		4
        /*003c*/ 	.byte	0x03, 0x1b
        /*003e*/ 	.short	0x00ff


	//----- nvinfo : EIATTR_MERCURY_ISA_VERSION
	.align		4
        /*0040*/ 	.byte	0x03, 0x5f
        /*0042*/ 	.short	0x0101


	//----- nvinfo : EIATTR_INT_WARP_WIDE_INSTR_OFFSETS
	.align		4
        /*0044*/ 	.byte	0x04, 0x31
        /*0046*/ 	.short	(.L_24 - .L_23)


	//   ....[0]....
.L_23:
        /*0048*/ 	.word	0x00002800


	//   ....[1]....
        /*004c*/ 	.word	0x00005d40


	//   ....[2]....
        /*0050*/ 	.word	0x00005d50


	//----- nvinfo : EIATTR_VRC_CTA_INIT_COUNT
	.align		4
.L_24:
        /*0054*/ 	.byte	0x02, 0x4a
	.zero		1
	.zero		1


	//----- nvinfo : EIATTR_EXIT_INSTR_OFFSETS
	.align		4
        /*0058*/ 	.byte	0x04, 0x1c
        /*005a*/ 	.short	(.L_26 - .L_25)


	//   ....[0]....
.L_25:
        /*005c*/ 	.word	0x00000070


	//   ....[1]....
        /*0060*/ 	.word	0x00005da0


	//----- nvinfo : EIATTR_CRS_STACK_SIZE
	.align		4
.L_26:
        /*0064*/ 	.byte	0x04, 0x1e
        /*0066*/ 	.short	(.L_28 - .L_27)
.L_27:
        /*0068*/ 	.word	0x00000000


	//----- nvinfo : EIATTR_CBANK_PARAM_SIZE
	.align		4
.L_28:
        /*006c*/ 	.byte	0x03, 0x19
        /*006e*/ 	.short	0x0014


	//----- nvinfo : EIATTR_PARAM_CBANK
	.align		4
        /*0070*/ 	.byte	0x04, 0x0a
        /*0072*/ 	.short	(.L_30 - .L_29)
	.align		4
.L_29:
        /*0074*/ 	.word	index@(.nv.constant0._Z9sim_rollsPiPyi)
        /*0078*/ 	.short	0x0380
        /*007a*/ 	.short	0x0014


	//----- nvinfo : EIATTR_SW_WAR
	.align		4
.L_30:
        /*007c*/ 	.byte	0x04, 0x36
        /*007e*/ 	.short	(.L_32 - .L_31)
.L_31:
        /*0080*/ 	.word	0x00000008
.L_32:


//--------------------- .nv.callgraph             --------------------------
	.section	.nv.callgraph,"",@"SHT_CUDA_CALLGRAPH"
	.align	4
	.sectionentsize	8
	.align		4
        /*0000*/ 	.word	0x00000000
	.align		4
        /*0004*/ 	.word	0xffffffff
	.align		4
        /*0008*/ 	.word	0x00000000
	.align		4
        /*000c*/ 	.word	0xfffffffe
	.align		4
        /*0010*/ 	.word	0x00000000
	.align		4
        /*0014*/ 	.word	0xfffffffd
	.align		4
        /*0018*/ 	.word	0x00000000
	.align		4
        /*001c*/ 	.word	0xfffffffc


//--------------------- .nv.constant4             --------------------------
	.section	.nv.constant4,"a",@progbits
	.align	8
	.align		8
.nv.constant4:
        /*0000*/ 	.dword	precalc_xorwow_matrix
	.align		8
        /*0008*/ 	.dword	precalc_xorwow_offset_matrix
	.align		8
        /*0010*/ 	.dword	mrg32k3aM1
	.align		8
        /*0018*/ 	.dword	mrg32k3aM2
	.align		8
        /*0020*/ 	.dword	mrg32k3aM1SubSeq
	.align		8
        /*0028*/ 	.dword	mrg32k3aM2SubSeq
	.align		8
        /*0030*/ 	.dword	mrg32k3aM1Seq
	.align		8
        /*0038*/ 	.dword	mrg32k3aM2Seq


//--------------------- .nv.constant3             --------------------------
	.section	.nv.constant3,"a",@progbits
	.align	8
.nv.constant3:
	.type		__cr_lgamma_table,@object
	.size		__cr_lgamma_table,(.L_8 - __cr_lgamma_table)
__cr_lgamma_table:
        /*0000*/ 	.byte	0x00, 0x00, 0x00, 0x00, 0x00, 0x00, 0x00, 0x00, 0x00, 0x00, 0x00, 0x00, 0x00, 0x00, 0x00, 0x00
        /*0010*/ 	.byte	0xef, 0x39, 0xfa, 0xfe, 0x42, 0x2e, 0xe6, 0x3f, 0x02, 0x20, 0x2a, 0xfa, 0x0b, 0xab, 0xfc, 0x3f
        /*0020*/ 	.byte	0xf9, 0x2c, 0x92, 0x7c, 0xa7, 0x6c, 0x09, 0x40, 0xc9, 0x79, 0x44, 0x3c, 0x64, 0x26, 0x13, 0x40
        /*0030*/ 	.byte	0xca, 0x01, 0xcf, 0x3a, 0x27, 0x51, 0x1a, 0x40, 0x30, 0xcc, 0x2d, 0xf3, 0xe1, 0x0c, 0x21, 0x40
        /*0040*/ 	.byte	0x0d, 0xb7, 0xfc, 0x82, 0x8e, 0x35, 0x25, 0x40
.L_8:


//--------------------- .text._Z9sim_rollsPiPyi   --------------------------
	.section	.text._Z9sim_rollsPiPyi,"ax",@progbits
	.align	128
        .global         _Z9sim_rollsPiPyi
        .type           _Z9sim_rollsPiPyi,@function
        .size           _Z9sim_rollsPiPyi,(.L_x_17 - _Z9sim_rollsPiPyi)
        .other          _Z9sim_rollsPiPyi,@"STO_CUDA_ENTRY STV_DEFAULT"
_Z9sim_rollsPiPyi:
.text._Z9sim_rollsPiPyi:
[----:B------:R-:W0:Y:S01]  /*0000*/  LDC R1, c[0x0][0x37c] ;  /* 0x0000df00ff017b82 */ /* 0x000e220000000800 */
[----:B------:R-:W1:Y:S07]  /*0010*/  S2R R3, SR_TID.X ;  /* 0x0000000000037919 */ /* 0x000e6e0000002100 */
[----:B------:R-:W1:Y:S01]  /*0020*/  S2UR UR4, SR_CTAID.X ;  /* 0x00000000000479c3 */ /* 0x000e620000002500 */
[----:B0-----:R-:W-:-:S07]  /*0030*/  VIADD R1, R1, 0xffffffd0 ;  /* 0xffffffd001017836 */ /* 0x001fce0000000000 */
[----:B------:R-:W1:Y:S02]  /*0040*/  LDC R12, c[0x0][0x360] ;  /* 0x0000d800ff0c7b82 */ /* 0x000e640000000800 */
[----:B-1----:R-:W-:-:S05]  /*0050*/  IMAD R12, R12, UR4, R3 ;  /* 0x000000040c0c7c24 */ /* 0x002fca000f8e0203 */
[----:B------:R-:W-:-:S13]  /*0060*/  ISETP.GT.AND P0, PT, R12, 0x3b9ac9ff, PT ;  /* 0x3b9ac9ff0c00780c */ /* 0x000fda0003f04270 */
[----:B------:R-:W-:Y:S05]  /*0070*/  @P0 EXIT ;  /* 0x000000000000094d */ /* 0x000fea0003800000 */
[----:B------:R-:W0:Y:S01]  /*0080*/  LDC R2, c[0x0][0x390] ;  /* 0x0000e400ff027b82 */ /* 0x000e220000000800 */
[----:B------:R-:W-:Y:S01]  /*0090*/  IMAD.MOV.U32 R3, RZ, RZ, -0x266e14b1 ;  /* 0xd991eb4fff037424 */ /* 0x000fe200078e00ff */
[----:B------:R-:W1:Y:S01]  /*00a0*/  LDCU.64 UR8, c[0x0][0x358] ;  /* 0x00006b00ff0877ac */ /* 0x000e620008000a00 */
[----:B------:R-:W-:Y:S01]  /*00b0*/  BSSY.RECONVERGENT B0, `(.L_x_0) ;  /* 0x0000262000007945 */ /* 0x000fe20003800200 */
[C---:B0-----:R-:W-:Y:S02]  /*00c0*/  LOP3.LUT R0, R2.reuse, 0xaad26b49, RZ, 0x3c, !PT ;  /* 0xaad26b4902007812 */ /* 0x041fe400078e3cff */
[----:B------:R-:W-:-:S03]  /*00d0*/  ISETP.GT.AND P0, PT, R2, -0x1, PT ;  /* 0xffffffff0200780c */ /* 0x000fc60003f04270 */
[----:B------:R-:W-:Y:S01]  /*00e0*/  IMAD R0, R0, 0x4182bed5, RZ ;  /* 0x4182bed500007824 */ /* 0x000fe200078e02ff */
[----:B------:R-:W-:Y:S02]  /*00f0*/  SEL R3, R3, 0x8bf16996, P0 ;  /* 0x8bf1699603037807 */ /* 0x000fe40000000000 */
[----:B------:R-:W-:Y:S01]  /*0100*/  ISETP.NE.AND P0, PT, R12, RZ, PT ;  /* 0x000000ff0c00720c */ /* 0x000fe20003f05270 */
[C---:B------:R-:W-:Y:S01]  /*0110*/  VIADD R7, R0.reuse, 0x75bcd15 ;  /* 0x075bcd1500077836 */ /* 0x040fe20000000000 */
[C---:B------:R-:W-:Y:S01]  /*0120*/  IADD3 R6, PT, PT, R3.reuse, 0x64f0c9, R0 ;  /* 0x0064f0c903067810 */ /* 0x040fe20007ffe000 */
[C---:B------:R-:W-:Y:S01]  /*0130*/  VIADD R5, R3.reuse, 0x1f123bb5 ;  /* 0x1f123bb503057836 */ /* 0x040fe20000000000 */
[----:B------:R-:W-:Y:S01]  /*0140*/  LOP3.LUT R2, R3, 0x5491333, RZ, 0x3c, !PT ;  /* 0x0549133303027812 */ /* 0x000fe200078e3cff */
[C---:B------:R-:W-:Y:S01]  /*0150*/  VIADD R3, R0.reuse, 0x583f19 ;  /* 0x00583f1900037836 */ /* 0x040fe20000000000 */
[----:B------:R-:W-:Y:S01]  /*0160*/  LOP3.LUT R4, R0, 0x159a55e5, RZ, 0x3c, !PT ;  /* 0x159a55e500047812 */ /* 0x000fe200078e3cff */
[----:B------:R0:W-:Y:S04]  /*0170*/  STL.64 [R1], R6 ;  /* 0x0000000601007387 */ /* 0x0001e80000100a00 */
[----:B------:R0:W-:Y:S04]  /*0180*/  STL.64 [R1+0x8], R4 ;  /* 0x0000080401007387 */ /* 0x0001e80000100a00 */
[----:B------:R0:W-:Y:S01]  /*0190*/  STL.64 [R1+0x10], R2 ;  /* 0x0000100201007387 */ /* 0x0001e20000100a00 */
[----:B-1----:R-:W-:Y:S05]  /*01a0*/  @!P0 BRA `(.L_x_1) ;  /* 0x0000002400488947 */ /* 0x002fea0003800000 */
[--C-:B------:R-:W-:Y:S01]  /*01b0*/  SHF.R.S32.HI R15, RZ, 0x1f, R12.reuse ;  /* 0x0000001fff0f7819 */ /* 0x100fe2000001140c */
[----:B------:R-:W-:Y:S02]  /*01c0*/  IMAD.MOV.U32 R14, RZ, RZ, R12 ;  /* 0x000000ffff0e7224 */ /* 0x000fe400078e000c */
[----:B------:R-:W-:-:S07]  /*01d0*/  IMAD.MOV.U32 R13, RZ, RZ, RZ ;  /* 0x000000ffff0d7224 */ /* 0x000fce00078e00ff */
.L_x_10:
[----:B------:R-:W-:Y:S01]  /*01e0*/  LOP3.LUT R0, R14, 0x3, RZ, 0xc0, !PT ;  /* 0x000000030e007812 */ /* 0x000fe200078ec0ff */
[----:B------:R-:W-:Y:S03]  /*01f0*/  BSSY.RECONVERGENT B1, `(.L_x_2) ;  /* 0x0000247000017945 */ /* 0x000fe60003800200 */
[----:B------:R-:W-:-:S04]  /*0200*/  ISETP.NE.U32.AND P0, PT, R0, RZ, PT ;  /* 0x000000ff0000720c */ /* 0x000fc80003f05070 */
[----:B------:R-:W-:-:S13]  /*0210*/  ISETP.NE.AND.EX P0, PT, RZ, RZ, PT, P0 ;  /* 0x000000ffff00720c */ /* 0x000fda0003f05300 */
[----:B-1----:R-:W-:Y:S05]  /*0220*/  @!P0 BRA `(.L_x_3) ;  /* 0x00000024000c8947 */ /* 0x002fea0003800000 */
[----:B------:R-:W1:Y:S01]  /*0230*/  LDC.64 R8, c[0x4][RZ] ;  /* 0x01000000ff087b82 */ /* 0x000e620000000a00 */
[----:B------:R-:W-:Y:S01]  /*0240*/  IMAD.MOV.U32 R0, RZ, RZ, RZ ;  /* 0x000000ffff007224 */ /* 0x000fe200078e00ff */
[----:B0-----:R-:W-:Y:S02]  /*0250*/  CS2R R2, SRZ ;  /* 0x0000000000027805 */ /* 0x001fe4000001ff00 */
[----:B------:R-:W-:Y:S01]  /*0260*/  CS2R R4, SRZ ;  /* 0x0000000000047805 */ /* 0x000fe2000001ff00 */
[----:B------:R-:W-:Y:S02]  /*0270*/  IMAD.MOV.U32 R7, RZ, RZ, RZ ;  /* 0x000000ffff077224 */ /* 0x000fe400078e00ff */
[----:B-1----:R-:W-:-:S07]  /*0280*/  IMAD.WIDE.U32 R8, R13, 0xc80, R8 ;  /* 0x00000c800d087825 */ /* 0x002fce00078e0008 */
.L_x_5:
[----:B------:R-:W-:-:S06]  /*0290*/  IMAD R16, R0, 0x4, R1 ;  /* 0x0000000400107824 */ /* 0x000fcc00078e0201 */
[----:B------:R-:W5:Y:S01]  /*02a0*/  LDL R16, [R16+0x4] ;  /* 0x0000040010107983 */ /* 0x000f620000100800 */
[----:B------:R-:W-:-:S05]  /*02b0*/  UMOV UR4, URZ ;  /* 0x000000ff00047c82 */ /* 0x000fca0008000000 */
.L_x_4:
[----:B-----5:R-:W-:Y:S01]  /*02c0*/  SHF.R.U32.HI R21, RZ, UR4, R16 ;  /* 0x00000004ff157c19 */ /* 0x020fe20008011610 */
[----:B------:R-:W-:-:S03]  /*02d0*/  IMAD.SHL.U32 R10, R0, 0x20, RZ ;  /* 0x00000020000a7824 */ /* 0x000fc600078e00ff */
[----:B------:R-:W-:Y:S01]  /*02e0*/  LOP3.LUT R11, R21, 0x1, RZ, 0xc0, !PT ;  /* 0x00000001150b7812 */ /* 0x000fe200078ec0ff */
[----:B------:R-:W-:-:S03]  /*02f0*/  VIADD R10, R10, UR4 ;  /* 0x000000040a0a7c36 */ /* 0x000fc60008000000 */
[----:B------:R-:W-:Y:S01]  /*0300*/  ISETP.NE.U32.AND P0, PT, R11, 0x1, PT ;  /* 0x000000010b00780c */ /* 0x000fe20003f05070 */
[----:B------:R-:W-:-:S03]  /*0310*/  IMAD R11, R10, 0x5, RZ ;  /* 0x000000050a0b7824 */ /* 0x000fc600078e02ff */
[----:B------:R-:W-:Y:S01]  /*0320*/  R2P PR, R21, 0x7e ;  /* 0x0000007e15007804 */ /* 0x000fe20000000000 */
[----:B------:R-:W-:-:S08]  /*0330*/  IMAD.WIDE.U32 R10, R11, 0x4, R8 ;  /* 0x000000040b0a7825 */ /* 0x000fd000078e0008 */
[----:B------:R-:W2:Y:S04]  /*0340*/  @!P0 LDG.E R20, desc[UR8][R10.64+0x10] ;  /* 0x000010080a148981 */ /* 0x000ea8000c1e1900 */
[----:B------:R-:W3:Y:S04]  /*0350*/  @P1 LDG.E R22, desc[UR8][R10.64+0x24] ;  /* 0x000024080a161981 */ /* 0x000ee8000c1e1900 */
[----:B------:R-:W4:Y:S04]  /*0360*/  @P2 LDG.E R24, desc[UR8][R10.64+0x38] ;  /* 0x000038080a182981 */ /* 0x000f28000c1e1900 */
[----:B------:R-:W4:Y:S04]  /*0370*/  @P3 LDG.E R26, desc[UR8][R10.64+0x4c] ;  /* 0x00004c080a1a3981 */ /* 0x000f28000c1e1900 */
[----:B------:R-:W4:Y:S04]  /*0380*/  @P4 LDG.E R28, desc[UR8][R10.64+0x60] ;  /* 0x000060080a1c4981 */ /* 0x000f28000c1e1900 */
[----:B------:R-:W4:Y:S04]  /*0390*/  @!P0 LDG.E R18, desc[UR8][R10.64] ;  /* 0x000000080a128981 */ /* 0x000f28000c1e1900 */
[----:B------:R-:W4:Y:S04]  /*03a0*/  @!P0 LDG.E R17, desc[UR8][R10.64+0x4] ;  /* 0x000004080a118981 */ /* 0x000f28000c1e1900 */
[----:B------:R-:W4:Y:S04]  /*03b0*/  @P5 LDG.E R19, desc[UR8][R10.64+0x74] ;  /* 0x000074080a135981 */ /* 0x000f28000c1e1900 */
[----:B------:R-:W4:Y:S04]  /*03c0*/  @P1 LDG.E R23, desc[UR8][R10.64+0x20] ;  /* 0x000020080a171981 */ /* 0x000f28000c1e1900 */
[----:B------:R-:W4:Y:S01]  /*03d0*/  @P3 LDG.E R25, desc[UR8][R10.64+0x48] ;  /* 0x000048080a193981 */ /* 0x000f22000c1e1900 */
[----:B--2---:R-:W-:-:S03]  /*03e0*/  @!P0 LOP3.LUT R3, R3, R20, RZ, 0x3c, !PT ;  /* 0x0000001403038212 */ /* 0x004fc600078e3cff */
[----:B------:R-:W2:Y:S01]  /*03f0*/  @P1 LDG.E R20, desc[UR8][R10.64+0x14] ;  /* 0x000014080a141981 */ /* 0x000ea2000c1e1900 */
[----:B---3--:R-:W-:-:S03]  /*0400*/  @P1 LOP3.LUT R3, R3, R22, RZ, 0x3c, !PT ;  /* 0x0000001603031212 */ /* 0x008fc600078e3cff */
[----:B------:R-:W3:Y:S01]  /*0410*/  @P1 LDG.E R22, desc[UR8][R10.64+0x1c] ;  /* 0x00001c080a161981 */ /* 0x000ee2000c1e1900 */
[----:B----4-:R-:W-:-:S03]  /*0420*/  @P2 LOP3.LUT R3, R3, R24, RZ, 0x3c, !PT ;  /* 0x0000001803032212 */ /* 0x010fc600078e3cff */
[----:B------:R-:W4:Y:S01]  /*0430*/  @P2 LDG.E R24, desc[UR8][R10.64+0x28] ;  /* 0x000028080a182981 */ /* 0x000f22000c1e1900 */
[----:B------:R-:W-:-:S03]  /*0440*/  @P3 LOP3.LUT R3, R3, R26, RZ, 0x3c, !PT ;  /* 0x0000001a03033212 */ /* 0x000fc600078e3cff */
[----:B------:R-:W3:Y:S01]  /*0450*/  @P6 LDG.E R26, desc[UR8][R10.64+0x88] ;  /* 0x000088080a1a6981 */ /* 0x000ee2000c1e1900 */
[----:B------:R-:W-:Y:S02]  /*0460*/  @P4 LOP3.LUT R3, R3, R28, RZ, 0x3c, !PT ;  /* 0x0000001c03034212 */ /* 0x000fe400078e3cff */
[----:B------:R-:W-:Y:S02]  /*0470*/  @!P0 LOP3.LUT R7, R7, R18, RZ, 0x3c, !PT ;  /* 0x0000001207078212 */ /* 0x000fe400078e3cff */
[----:B------:R-:W3:Y:S01]  /*0480*/  @!P0 LDG.E R18, desc[UR8][R10.64+0x8] ;  /* 0x000008080a128981 */ /* 0x000ee2000c1e1900 */
[----:B------:R-:W-:-:S03]  /*0490*/  @!P0 LOP3.LUT R4, R4, R17, RZ, 0x3c, !PT ;  /* 0x0000001104048212 */ /* 0x000fc600078e3cff */
[----:B------:R-:W3:Y:S01]  /*04a0*/  @!P0 LDG.E R17, desc[UR8][R10.64+0xc] ;  /* 0x00000c080a118981 */ /* 0x000ee2000c1e1900 */
[----:B------:R-:W-:-:S03]  /*04b0*/  @P5 LOP3.LUT R3, R3, R19, RZ, 0x3c, !PT ;  /* 0x0000001303035212 */ /* 0x000fc600078e3cff */
[----:B------:R-:W3:Y:S01]  /*04c0*/  @P1 LDG.E R19, desc[UR8][R10.64+0x18] ;  /* 0x000018080a131981 */ /* 0x000ee2000c1e1900 */
[----:B--2---:R-:W-:-:S03]  /*04d0*/  @P1 LOP3.LUT R7, R7, R20, RZ, 0x3c, !PT ;  /* 0x0000001407071212 */ /* 0x004fc600078e3cff */
[----:B------:R-:W2:Y:S01]  /*04e0*/  @P3 LDG.E R20, desc[UR8][R10.64+0x3c] ;  /* 0x00003c080a143981 */ /* 0x000ea2000c1e1900 */
[----:B----4-:R-:W-:-:S03]  /*04f0*/  @P2 LOP3.LUT R7, R7, R24, RZ, 0x3c, !PT ;  /* 0x0000001807072212 */ /* 0x010fc600078e3cff */
[----:B------:R-:W4:Y:S01]  /*0500*/  @P4 LDG.E R24, desc[UR8][R10.64+0x50] ;  /* 0x000050080a184981 */ /* 0x000f22000c1e1900 */
[----:B---3--:R-:W-:-:S03]  /*0510*/  @!P0 LOP3.LUT R5, R5, R18, RZ, 0x3c, !PT ;  /* 0x0000001205058212 */ /* 0x008fc600078e3cff */
[----:B------:R-:W3:Y:S01]  /*0520*/  @P2 LDG.E R18, desc[UR8][R10.64+0x30] ;  /* 0x000030080a122981 */ /* 0x000ee2000c1e1900 */
[----:B------:R-:W-:-:S03]  /*0530*/  @!P0 LOP3.LUT R2, R2, R17, RZ, 0x3c, !PT ;  /* 0x0000001102028212 */ /* 0x000fc600078e3cff */
[----:B------:R-:W3:Y:S01]  /*0540*/  @P2 LDG.E R17, desc[UR8][R10.64+0x2c] ;  /* 0x00002c080a112981 */ /* 0x000ee2000c1e1900 */
[----:B------:R-:W-:-:S03]  /*0550*/  @P1 LOP3.LUT R4, R4, R19, RZ, 0x3c, !PT ;  /* 0x0000001304041212 */ /* 0x000fc600078e3cff */
[----:B------:R-:W3:Y:S01]  /*0560*/  @P2 LDG.E R19, desc[UR8][R10.64+0x34] ;  /* 0x000034080a132981 */ /* 0x000ee2000c1e1900 */
[----:B------:R-:W-:Y:S02]  /*0570*/  @P1 LOP3.LUT R5, R5, R22, RZ, 0x3c, !PT ;  /* 0x0000001605051212 */ /* 0x000fe400078e3cff */
[----:B------:R-:W-:Y:S01]  /*0580*/  @P1 LOP3.LUT R2, R2, R23, RZ, 0x3c, !PT ;  /* 0x0000001702021212 */ /* 0x000fe200078e3cff */
[----:B------:R-:W3:Y:S04]  /*0590*/  @P3 LDG.E R22, desc[UR8][R10.64+0x44] ;  /* 0x000044080a163981 */ /* 0x000ee8000c1e1900 */
[----:B------:R-:W3:Y:S01]  /*05a0*/  @P3 LDG.E R23, desc[UR8][R10.64+0x40] ;  /* 0x000040080a173981 */ /* 0x000ee2000c1e1900 */
[----:B--2---:R-:W-:-:S03]  /*05b0*/  @P3 LOP3.LUT R7, R7, R20, RZ, 0x3c, !PT ;  /* 0x0000001407073212 */ /* 0x004fc600078e3cff */
[----:B------:R-:W2:Y:S01]  /*05c0*/  @P5 LDG.E R20, desc[UR8][R10.64+0x64] ;  /* 0x000064080a145981 */ /* 0x000ea2000c1e1900 */
[----:B----4-:R-:W-:-:S03]  /*05d0*/  @P4 LOP3.LUT R7, R7, R24, RZ, 0x3c, !PT ;  /* 0x0000001807074212 */ /* 0x010fc600078e3cff */
[----:B------:R-:W4:Y:S01]  /*05e0*/  @P6 LDG.E R24, desc[UR8][R10.64+0x78] ;  /* 0x000078080a186981 */ /* 0x000f22000c1e1900 */
[----:B---3--:R-:W-:-:S03]  /*05f0*/  @P2 LOP3.LUT R5, R5, R18, RZ, 0x3c, !PT ;  /* 0x0000001205052212 */ /* 0x008fc600078e3cff */
[----:B------:R-:W3:Y:S01]  /*0600*/  @P4 LDG.E R18, desc[UR8][R10.64+0x58] ;  /* 0x000058080a124981 */ /* 0x000ee2000c1e1900 */
[----:B------:R-:W-:-:S03]  /*0610*/  @P2 LOP3.LUT R4, R4, R17, RZ, 0x3c, !PT ;  /* 0x0000001104042212 */ /* 0x000fc600078e3cff */
[----:B------:R-:W3:Y:S01]  /*0620*/  @P4 LDG.E R17, desc[UR8][R10.64+0x54] ;  /* 0x000054080a114981 */ /* 0x000ee2000c1e1900 */
[----:B------:R-:W-:-:S03]  /*0630*/  @P2 LOP3.LUT R2, R2, R19, RZ, 0x3c, !PT ;  /* 0x0000001302022212 */ /* 0x000fc600078e3cff */
[----:B------:R-:W3:Y:S01]  /*0640*/  @P4 LDG.E R19, desc[UR8][R10.64+0x5c] ;  /* 0x00005c080a134981 */ /* 0x000ee2000c1e1900 */
[----:B------:R-:W-:Y:S02]  /*0650*/  @P3 LOP3.LUT R5, R5, R22, RZ, 0x3c, !PT ;  /* 0x0000001605053212 */ /* 0x000fe400078e3cff */
[----:B------:R-:W-:Y:S01]  /*0660*/  @P3 LOP3.LUT R2, R2, R25, RZ, 0x3c, !PT ;  /* 0x0000001902023212 */ /* 0x000fe200078e3cff */
[----:B------:R-:W3:Y:S01]  /*0670*/  @P5 LDG.E R22, desc[UR8][R10.64+0x6c] ;  /* 0x00006c080a165981 */ /* 0x000ee2000c1e1900 */
[----:B------:R-:W-:-:S03]  /*0680*/  @P3 LOP3.LUT R4, R4, R23, RZ, 0x3c, !PT ;  /* 0x0000001704043212 */ /* 0x000fc600078e3cff */
[----:B------:R-:W3:Y:S04]  /*0690*/  @P5 LDG.E R23, desc[UR8][R10.64+0x68] ;  /* 0x000068080a175981 */ /* 0x000ee8000c1e1900 */
[----:B------:R-:W3:Y:S01]  /*06a0*/  @P5 LDG.E R25, desc[UR8][R10.64+0x70] ;  /* 0x000070080a195981 */ /* 0x000ee2000c1e1900 */
[----:B------:R-:W-:Y:S02]  /*06b0*/  LOP3.LUT P0, RZ, R21, 0x80, RZ, 0xc0, !PT ;  /* 0x0000008015ff7812 */ /* 0x000fe4000780c0ff */
[----:B--2---:R-:W-:-:S11]  /*06c0*/  @P5 LOP3.LUT R7, R7, R20, RZ, 0x3c, !PT ;  /* 0x0000001407075212 */ /* 0x004fd600078e3cff */
        /* <DEDUP_REMOVED lines=15> */
[----:B------:R-:W-:Y:S02]  /*07c0*/  @P6 LOP3.LUT R3, R3, R26, RZ, 0x3c, !PT ;  /* 0x0000001a03036212 */ /* 0x000fe400078e3cff */
[----:B--2---:R-:W-:Y:S02]  /*07d0*/  @P0 LOP3.LUT R7, R7, R20, RZ, 0x3c, !PT ;  /* 0x0000001407070212 */ /* 0x004fe400078e3cff */
[----:B----4-:R-:W-:Y:S02]  /*07e0*/  @P0 LOP3.LUT R3, R3, R24, RZ, 0x3c, !PT ;  /* 0x0000001803030212 */ /* 0x010fe400078e3cff */
[----:B---3--:R-:W-:Y:S02]  /*07f0*/  @P6 LOP3.LUT R5, R5, R18, RZ, 0x3c, !PT ;  /* 0x0000001205056212 */ /* 0x008fe400078e3cff */
[----:B------:R-:W-:Y:S02]  /*0800*/  @P6 LOP3.LUT R4, R4, R17, RZ, 0x3c, !PT ;  /* 0x0000001104046212 */ /* 0x000fe400078e3cff */
[----:B------:R-:W-:-:S02]  /*0810*/  @P6 LOP3.LUT R2, R2, R19, RZ, 0x3c, !PT ;  /* 0x0000001302026212 */ /* 0x000fc400078e3cff */
[----:B------:R-:W-:Y:S02]  /*0820*/  @P0 LOP3.LUT R5, R5, R22, RZ, 0x3c, !PT ;  /* 0x0000001605050212 */ /* 0x000fe400078e3cff */
[----:B------:R-:W-:Y:S02]  /*0830*/  @P0 LOP3.LUT R4, R4, R23, RZ, 0x3c, !PT ;  /* 0x0000001704040212 */ /* 0x000fe400078e3cff */
[----:B------:R-:W-:Y:S02]  /*0840*/  @P0 LOP3.LUT R2, R2, R25, RZ, 0x3c, !PT ;  /* 0x0000001902020212 */ /* 0x000fe400078e3cff */
[----:B------:R-:W-:-:S13]  /*0850*/  R2P PR, R21.B1, 0x7f ;  /* 0x0000007f15007804 */ /* 0x000fda0000001000 */
[----:B------:R-:W2:Y:S04]  /*0860*/  @P0 LDG.E R18, desc[UR8][R10.64+0xa0] ;  /* 0x0000a0080a120981 */ /* 0x000ea8000c1e1900 */
[----:B------:R-:W3:Y:S04]  /*0870*/  @P0 LDG.E R17, desc[UR8][R10.64+0xa4] ;  /* 0x0000a4080a110981 */ /* 0x000ee8000c1e1900 */
[----:B------:R-:W4:Y:S04]  /*0880*/  @P0 LDG.E R20, desc[UR8][R10.64+0xa8] ;  /* 0x0000a8080a140981 */ /* 0x000f28000c1e1900 */
[----:B------:R-:W4:Y:S04]  /*0890*/  @P0 LDG.E R19, desc[UR8][R10.64+0xac] ;  /* 0x0000ac080a130981 */ /* 0x000f28000c1e1900 */
[----:B------:R-:W4:Y:S04]  /*08a0*/  @P0 LDG.E R22, desc[UR8][R10.64+0xb0] ;  /* 0x0000b0080a160981 */ /* 0x000f28000c1e1900 */
[----:B------:R-:W4:Y:S04]  /*08b0*/  @P1 LDG.E R24, desc[UR8][R10.64+0xb4] ;  /* 0x0000b4080a181981 */ /* 0x000f28000c1e1900 */
[----:B------:R-:W4:Y:S04]  /*08c0*/  @P1 LDG.E R26, desc[UR8][R10.64+0xbc] ;  /* 0x0000bc080a1a1981 */ /* 0x000f28000c1e1900 */
[----:B------:R-:W4:Y:S04]  /*08d0*/  @P1 LDG.E R23, desc[UR8][R10.64+0xb8] ;  /* 0x0000b8080a171981 */ /* 0x000f28000c1e1900 */
[----:B------:R-:W4:Y:S04]  /*08e0*/  @P1 LDG.E R28, desc[UR8][R10.64+0xc4] ;  /* 0x0000c4080a1c1981 */ /* 0x000f28000c1e1900 */
[----:B------:R-:W4:Y:S01]  /*08f0*/  @P1 LDG.E R25, desc[UR8][R10.64+0xc0] ;  /* 0x0000c0080a191981 */ /* 0x000f22000c1e1900 */
[----:B--2---:R-:W-:-:S03]  /*0900*/  @P0 LOP3.LUT R7, R7, R18, RZ, 0x3c, !PT ;  /* 0x0000001207070212 */ /* 0x004fc600078e3cff */
[----:B------:R-:W2:Y:S01]  /*0910*/  @P2 LDG.E R18, desc[UR8][R10.64+0xc8] ;  /* 0x0000c8080a122981 */ /* 0x000ea2000c1e1900 */
[----:B---3--:R-:W-:-:S03]  /*0920*/  @P0 LOP3.LUT R4, R4, R17, RZ, 0x3c, !PT ;  /* 0x0000001104040212 */ /* 0x008fc600078e3cff */
[----:B------:R-:W3:Y:S01]  /*0930*/  @P2 LDG.E R17, desc[UR8][R10.64+0xcc] ;  /* 0x0000cc080a112981 */ /* 0x000ee2000c1e1900 */
[----:B----4-:R-:W-:-:S03]  /*0940*/  @P0 LOP3.LUT R5, R5, R20, RZ, 0x3c, !PT ;  /* 0x0000001405050212 */ /* 0x010fc600078e3cff */
[----:B------:R-:W4:Y:S01]  /*0950*/  @P3 LDG.E R20, desc[UR8][R10.64+0xec] ;  /* 0x0000ec080a143981 */ /* 0x000f22000c1e1900 */
[----:B------:R-:W-:-:S03]  /*0960*/  @P0 LOP3.LUT R2, R2, R19, RZ, 0x3c, !PT ;  /* 0x0000001302020212 */ /* 0x000fc600078e3cff */
[----:B------:R-:W4:Y:S01]  /*0970*/  @P2 LDG.E R19, desc[UR8][R10.64+0xd4] ;  /* 0x0000d4080a132981 */ /* 0x000f22000c1e1900 */
[----:B------:R-:W-:Y:S02]  /*0980*/  @P0 LOP3.LUT R3, R3, R22, RZ, 0x3c, !PT ;  /* 0x0000001603030212 */ /* 0x000fe400078e3cff */
[----:B------:R-:W-:Y:S01]  /*0990*/  LOP3.LUT P0, RZ, R21, 0x8000, RZ, 0xc0, !PT ;  /* 0x0000800015ff7812 */ /* 0x000fe2000780c0ff */
[----:B------:R-:W4:Y:S01]  /*09a0*/  @P2 LDG.E R22, desc[UR8][R10.64+0xd0] ;  /* 0x0000d0080a162981 */ /* 0x000f22000c1e1900 */
[----:B------:R-:W-:-:S03]  /*09b0*/  @P1 LOP3.LUT R7, R7, R24, RZ, 0x3c, !PT ;  /* 0x0000001807071212 */ /* 0x000fc600078e3cff */
[----:B------:R-:W4:Y:S01]  /*09c0*/  @P3 LDG.E R21, desc[UR8][R10.64+0xe0] ;  /* 0x0000e0080a153981 */ /* 0x000f22000c1e1900 */
[----:B------:R-:W-:-:S03]  /*09d0*/  @P1 LOP3.LUT R5, R5, R26, RZ, 0x3c, !PT ;  /* 0x0000001a05051212 */ /* 0x000fc600078e3cff */
[----:B------:R-:W4:Y:S01]  /*09e0*/  @P2 LDG.E R24, desc[UR8][R10.64+0xd8] ;  /* 0x0000d8080a182981 */ /* 0x000f22000c1e1900 */
[----:B------:R-:W-:-:S03]  /*09f0*/  @P1 LOP3.LUT R4, R4, R23, RZ, 0x3c, !PT ;  /* 0x0000001704041212 */ /* 0x000fc600078e3cff */
[----:B------:R-:W4:Y:S01]  /*0a00*/  @P3 LDG.E R26, desc[UR8][R10.64+0xdc] ;  /* 0x0000dc080a1a3981 */ /* 0x000f22000c1e1900 */
[----:B------:R-:W-:-:S03]  /*0a10*/  @P1 LOP3.LUT R3, R3, R28, RZ, 0x3c, !PT ;  /* 0x0000001c03031212 */ /* 0x000fc600078e3cff */
[----:B------:R-:W4:Y:S04]  /*0a20*/  @P3 LDG.E R28, desc[UR8][R10.64+0xe4] ;  /* 0x0000e4080a1c3981 */ /* 0x000f28000c1e1900 */
[----:B------:R-:W4:Y:S01]  /*0a30*/  @P3 LDG.E R23, desc[UR8][R10.64+0xe8] ;  /* 0x0000e8080a173981 */ /* 0x000f22000c1e1900 */
[----:B--2---:R-:W-:-:S03]  /*0a40*/  @P2 LOP3.LUT R7, R7, R18, RZ, 0x3c, !PT ;  /* 0x0000001207072212 */ /* 0x004fc600078e3cff */
[----:B------:R-:W2:Y:S01]  /*0a50*/  @P4 LDG.E R18, desc[UR8][R10.64+0xf0] ;  /* 0x0000f0080a124981 */ /* 0x000ea2000c1e1900 */
[----:B---3--:R-:W-:Y:S02]  /*0a60*/  @P2 LOP3.LUT R4, R4, R17, RZ, 0x3c, !PT ;  /* 0x0000001104042212 */ /* 0x008fe400078e3cff */
[----:B------:R-:W-:Y:S01]  /*0a70*/  @P1 LOP3.LUT R2, R2, R25, RZ, 0x3c, !PT ;  /* 0x0000001902021212 */ /* 0x000fe200078e3cff */
[----:B------:R-:W3:Y:S03]  /*0a80*/  @P5 LDG.E R17, desc[UR8][R10.64+0x110] ;  /* 0x000110080a115981 */ /* 0x000ee6000c1e1900 */
[----:B----4-:R-:W-:Y:S02]  /*0a90*/  @P2 LOP3.LUT R2, R2, R19, RZ, 0x3c, !PT ;  /* 0x0000001302022212 */ /* 0x010fe400078e3cff */
[----:B------:R-:W4:Y:S01]  /*0aa0*/  @P4 LDG.E R19, desc[UR8][R10.64+0xf4] ;  /* 0x0000f4080a134981 */ /* 0x000f22000c1e1900 */
        /* <DEDUP_REMOVED lines=12> */
[----:B--2---:R-:W-:-:S03]  /*0b70*/  @P4 LOP3.LUT R7, R7, R18, RZ, 0x3c, !PT ;  /* 0x0000001207074212 */ /* 0x004fc600078e3cff */
[----:B------:R-:W2:Y:S01]  /*0b80*/  @P5 LDG.E R18, desc[UR8][R10.64+0x114] ;  /* 0x000114080a125981 */ /* 0x000ea2000c1e1900 */
[----:B------:R-:W-:-:S03]  /*0b90*/  @P3 LOP3.LUT R3, R3, R20, RZ, 0x3c, !PT ;  /* 0x0000001403033212 */ /* 0x000fc600078e3cff */
[----:B------:R-:W2:Y:S01]  /*0ba0*/  @P6 LDG.E R20, desc[UR8][R10.64+0x118] ;  /* 0x000118080a146981 */ /* 0x000ea2000c1e1900 */
[----:B----4-:R-:W-:-:S03]  /*0bb0*/  @P4 LOP3.LUT R4, R4, R19, RZ, 0x3c, !PT ;  /* 0x0000001304044212 */ /* 0x010fc600078e3cff */
[----:B------:R-:W4:Y:S01]  /*0bc0*/  @P6 LDG.E R19, desc[UR8][R10.64+0x11c] ;  /* 0x00011c080a136981 */ /* 0x000f22000c1e1900 */
[----:B---3--:R-:W-:-:S03]  /*0bd0*/  @P4 LOP3.LUT R5, R5, R22, RZ, 0x3c, !PT ;  /* 0x0000001605054212 */ /* 0x008fc600078e3cff */
[----:B------:R-:W3:Y:S01]  /*0be0*/  @P6 LDG.E R22, desc[UR8][R10.64+0x120] ;  /* 0x000120080a166981 */ /* 0x000ee2000c1e1900 */
[----:B------:R-:W-:-:S03]  /*0bf0*/  @P4 LOP3.LUT R2, R2, R21, RZ, 0x3c, !PT ;  /* 0x0000001502024212 */ /* 0x000fc600078e3cff */
[----:B------:R-:W3:Y:S01]  /*0c00*/  @P0 LDG.E R21, desc[UR8][R10.64+0x130] ;  /* 0x000130080a150981 */ /* 0x000ee2000c1e1900 */
[----:B------:R-:W-:Y:S02]  /*0c10*/  @P4 LOP3.LUT R3, R3, R24, RZ, 0x3c, !PT ;  /* 0x0000001803034212 */ /* 0x000fe400078e3cff */
[----:B------:R-:W-:Y:S01]  /*0c20*/  @P5 LOP3.LUT R2, R2, R17, RZ, 0x3c, !PT ;  /* 0x0000001102025212 */ /* 0x000fe200078e3cff */
[----:B------:R-:W3:Y:S01]  /*0c30*/  @P6 LDG.E R24, desc[UR8][R10.64+0x128] ;  /* 0x000128080a186981 */ /* 0x000ee2000c1e1900 */
[----:B------:R-:W-:-:S03]  /*0c40*/  @P5 LOP3.LUT R7, R7, R26, RZ, 0x3c, !PT ;  /* 0x0000001a07075212 */ /* 0x000fc600078e3cff */
[----:B------:R-:W3:Y:S01]  /*0c50*/  @P6 LDG.E R17, desc[UR8][R10.64+0x124] ;  /* 0x000124080a116981 */ /* 0x000ee2000c1e1900 */
[----:B------:R-:W-:-:S03]  /*0c60*/  @P5 LOP3.LUT R5, R5, R28, RZ, 0x3c, !PT ;  /* 0x0000001c05055212 */ /* 0x000fc600078e3cff */
[----:B------:R-:W3:Y:S01]  /*0c70*/  @P0 LDG.E R26, desc[UR8][R10.64+0x12c] ;  /* 0x00012c080a1a0981 */ /* 0x000ee2000c1e1900 */
[----:B------:R-:W-:-:S03]  /*0c80*/  @P5 LOP3.LUT R4, R4, R23, RZ, 0x3c, !PT ;  /* 0x0000001704045212 */ /* 0x000fc600078e3cff */
[----:B------:R-:W3:Y:S04]  /*0c90*/  @P0 LDG.E R28, desc[UR8][R10.64+0x13c] ;  /* 0x00013c080a1c0981 */ /* 0x000ee8000c1e1900 */
[----:B------:R-:W3:Y:S01]  /*0ca0*/  @P0 LDG.E R23, desc[UR8][R10.64+0x138] ;  /* 0x000138080a170981 */ /* 0x000ee2000c1e1900 */
[----:B--2---:R-:W-:-:S03]  /*0cb0*/  @P5 LOP3.LUT R3, R3, R18, RZ, 0x3c, !PT ;  /* 0x0000001203035212 */ /* 0x004fc600078e3cff */
[----:B------:R-:W2:Y:S01]  /*0cc0*/  @P0 LDG.E R18, desc[UR8][R10.64+0x134] ;  /* 0x000134080a120981 */ /* 0x000ea2000c1e1900 */
[----:B------:R-:W-:-:S04]  /*0cd0*/  UIADD3 UR4, UPT, UPT, UR4, 0x10, URZ ;  /* 0x0000001004047890 */ /* 0x000fc8000fffe0ff */
[----:B------:R-:W-:Y:S01]  /*0ce0*/  UISETP.NE.AND UP0, UPT, UR4, 0x20, UPT ;  /* 0x000000200400788c */ /* 0x000fe2000bf05270 */
[----:B------:R-:W-:Y:S02]  /*0cf0*/  @P6 LOP3.LUT R7, R7, R20, RZ, 0x3c, !PT ;  /* 0x0000001407076212 */ /* 0x000fe400078e3cff */
[----:B----4-:R-:W-:Y:S02]  /*0d00*/  @P6 LOP3.LUT R4, R4, R19, RZ, 0x3c, !PT ;  /* 0x0000001304046212 */ /* 0x010fe400078e3cff */
[----:B---3--:R-:W-:Y:S02]  /*0d10*/  @P6 LOP3.LUT R5, R5, R22, RZ, 0x3c, !PT ;  /* 0x0000001605056212 */ /* 0x008fe400078e3cff */
[----:B------:R-:W-:Y:S02]  /*0d20*/  @P0 LOP3.LUT R4, R4, R21, RZ, 0x3c, !PT ;  /* 0x0000001504040212 */ /* 0x000fe400078e3cff */
[----:B------:R-:W-:Y:S02]  /*0d30*/  @P6 LOP3.LUT R3, R3, R24, RZ, 0x3c, !PT ;  /* 0x0000001803036212 */ /* 0x000fe400078e3cff */
[----:B------:R-:W-:-:S02]  /*0d40*/  @P6 LOP3.LUT R2, R2, R17, RZ, 0x3c, !PT ;  /* 0x0000001102026212 */ /* 0x000fc400078e3cff */
[----:B------:R-:W-:Y:S02]  /*0d50*/  @P0 LOP3.LUT R7, R7, R26, RZ, 0x3c, !PT ;  /* 0x0000001a07070212 */ /* 0x000fe400078e3cff */
[----:B------:R-:W-:Y:S02]  /*0d60*/  @P0 LOP3.LUT R3, R3, R28, RZ, 0x3c, !PT ;  /* 0x0000001c03030212 */ /* 0x000fe400078e3cff */
[----:B------:R-:W-:Y:S02]  /*0d70*/  @P0 LOP3.LUT R2, R2, R23, RZ, 0x3c, !PT ;  /* 0x0000001702020212 */ /* 0x000fe400078e3cff */
[----:B--2---:R-:W-:Y:S01]  /*0d80*/  @P0 LOP3.LUT R5, R5, R18, RZ, 0x3c, !PT ;  /* 0x0000001205050212 */ /* 0x004fe200078e3cff */
[----:B------:R-:W-:Y:S06]  /*0d90*/  BRA.U UP0, `(.L_x_4) ;  /* 0xfffffff500487547 */ /* 0x000fec000b83ffff */
[----:B------:R-:W-:-:S05]  /*0da0*/  VIADD R0, R0, 0x1 ;  /* 0x0000000100007836 */ /* 0x000fca0000000000 */
[----:B------:R-:W-:-:S13]  /*0db0*/  ISETP.NE.AND P0, PT, R0, 0x5, PT ;  /* 0x000000050000780c */ /* 0x000fda0003f05270 */
[----:B------:R-:W-:Y:S05]  /*0dc0*/  @P0 BRA `(.L_x_5) ;  /* 0xfffffff400300947 */ /* 0x000fea000383ffff */
[----:B------:R-:W-:Y:S01]  /*0dd0*/  LOP3.LUT R0, R14, 0x3, RZ, 0xc0, !PT ;  /* 0x000000030e007812 */ /* 0x000fe200078ec0ff */
[----:B------:R1:W-:Y:S03]  /*0de0*/  STL [R1+0x4], R7 ;  /* 0x0000040701007387 */ /* 0x0003e60000100800 */
[----:B------:R-:W-:Y:S01]  /*0df0*/  ISETP.NE.U32.AND P0, PT, R0, 0x1, PT ;  /* 0x000000010000780c */ /* 0x000fe20003f05070 */
[----:B------:R1:W-:Y:S03]  /*0e00*/  STL.64 [R1+0x8], R4 ;  /* 0x0000080401007387 */ /* 0x0003e60000100a00 */
[----:B------:R-:W-:Y:S01]  /*0e10*/  ISETP.NE.AND.EX P0, PT, RZ, RZ, PT, P0 ;  /* 0x000000ffff00720c */ /* 0x000fe20003f05300 */
[----:B------:R1:W-:-:S12]  /*0e20*/  STL.64 [R1+0x10], R2 ;  /* 0x0000100201007387 */ /* 0x0003d80000100a00 */
[----:B-1----:R-:W-:Y:S05]  /*0e30*/  @!P0 BRA `(.L_x_3) ;  /* 0x0000001800088947 */ /* 0x002fea0003800000 */
[----:B------:R-:W-:Y:S01]  /*0e40*/  UMOV UR4, URZ ;  /* 0x000000ff00047c82 */ /* 0x000fe20008000000 */
[----:B------:R-:W-:Y:S01]  /*0e50*/  UMOV UR5, URZ ;  /* 0x000000ff00057c82 */ /* 0x000fe20008000000 */
[----:B------:R-:W-:Y:S02]  /*0e60*/  IMAD.MOV.U32 R0, RZ, RZ, RZ ;  /* 0x000000ffff007224 */ /* 0x000fe400078e00ff */
[----:B------:R-:W-:Y:S02]  /*0e70*/  IMAD.MOV.U32 R7, RZ, RZ, RZ ;  /* 0x000000ffff077224 */ /* 0x000fe400078e00ff */
[----:B------:R-:W-:Y:S02]  /*0e80*/  IMAD.U32 R3, RZ, RZ, UR4 ;  /* 0x00000004ff037e24 */ /* 0x000fe4000f8e00ff */
[----:B------:R-:W-:Y:S02]  /*0e90*/  IMAD.U32 R2, RZ, RZ, UR5 ;  /* 0x00000005ff027e24 */ /* 0x000fe4000f8e00ff */
[----:B------:R-:W-:-:S02]  /*0ea0*/  IMAD.U32 R5, RZ, RZ, UR4 ;  /* 0x00000004ff057e24 */ /* 0x000fc4000f8e00ff */
[----:B------:R-:W-:-:S07]  /*0eb0*/  IMAD.U32 R4, RZ, RZ, UR5 ;  /* 0x00000005ff047e24 */ /* 0x000fce000f8e00ff */
.L_x_7:
[----:B------:R-:W-:-:S06]  /*0ec0*/  IMAD R16, R0, 0x4, R1 ;  /* 0x0000000400107824 */ /* 0x000fcc00078e0201 */
[----:B------:R-:W5:Y:S01]  /*0ed0*/  LDL R16, [R16+0x4] ;  /* 0x0000040010107983 */ /* 0x000f620000100800 */
[----:B------:R-:W-:-:S05]  /*0ee0*/  UMOV UR4, URZ ;  /* 0x000000ff00047c82 */ /* 0x000fca0008000000 */
.L_x_6:
        /* <DEDUP_REMOVED lines=183> */
[----:B-1----:R-:W-:Y:S05]  /*1a60*/  @P0 BRA `(.L_x_3) ;  /* 0x0000000800fc0947 */ /* 0x002fea0003800000 */
        /* <DEDUP_REMOVED lines=8> */
.L_x_9:
[----:B------:R-:W-:-:S06]  /*1af0*/  IMAD R16, R0, 0x4, R1 ;  /* 0x0000000400107824 */ /* 0x000fcc00078e0201 */
[----:B------:R-:W5:Y:S01]  /*1b00*/  LDL R16, [R16+0x4] ;  /* 0x0000040010107983 */ /* 0x000f620000100800 */
[----:B------:R-:W-:-:S05]  /*1b10*/  UMOV UR4, URZ ;  /* 0x000000ff00047c82 */ /* 0x000fca0008000000 */
.L_x_8:
        /* <DEDUP_REMOVED lines=177> */
[----:B------:R1:W-:Y:S04]  /*2630*/  STL [R1+0x4], R7 ;  /* 0x0000040701007387 */ /* 0x0003e80000100800 */
[----:B------:R1:W-:Y:S04]  /*2640*/  STL.64 [R1+0x8], R4 ;  /* 0x0000080401007387 */ /* 0x0003e80000100a00 */
[----:B------:R1:W-:Y:S02]  /*2650*/  STL.64 [R1+0x10], R2 ;  /* 0x0000100201007387 */ /* 0x0003e40000100a00 */
.L_x_3:
[----:B------:R-:W-:Y:S05]  /*2660*/  BSYNC.RECONVERGENT B1 ;  /* 0x0000000000017941 */ /* 0x000fea0003800200 */
.L_x_2:
[C---:B------:R-:W-:Y:S01]  /*2670*/  ISETP.GT.U32.AND P0, PT, R14.reuse, 0x3, PT ;  /* 0x000000030e00780c */ /* 0x040fe20003f04070 */
[----:B------:R-:W-:Y:S01]  /*2680*/  VIADD R13, R13, 0x1 ;  /* 0x000000010d0d7836 */ /* 0x000fe20000000000 */
[--C-:B------:R-:W-:Y:S02]  /*2690*/  SHF.R.U64 R14, R14, 0x2, R15.reuse ;  /* 0x000000020e0e7819 */ /* 0x100fe4000000120f */
[----:B------:R-:W-:Y:S02]  /*26a0*/  ISETP.GT.U32.AND.EX P0, PT, R15, RZ, PT, P0 ;  /* 0x000000ff0f00720c */ /* 0x000fe40003f04100 */
[----:B------:R-:W-:-:S11]  /*26b0*/  SHF.R.U32.HI R15, RZ, 0x2, R15 ;  /* 0x00000002ff0f7819 */ /* 0x000fd6000001160f */
[----:B------:R-:W-:Y:S05]  /*26c0*/  @P0 BRA `(.L_x_10) ;  /* 0xffffffd800c40947 */ /* 0x000fea000383ffff */
.L_x_1:
[----:B------:R-:W-:Y:S05]  /*26d0*/  BSYNC.RECONVERGENT B0 ;  /* 0x0000000000007941 */ /* 0x000fea0003800200 */
.L_x_0:
[----:B------:R-:W2:Y:S02]  /*26e0*/  LDC.64 R8, c[0x0][0x388] ;  /* 0x0000e200ff087b82 */ /* 0x000ea40000000a00 */
[----:B--2---:R-:W2:Y:S01]  /*26f0*/  LDG.E.64 R10, desc[UR8][R8.64] ;  /* 0x00000008080a7981 */ /* 0x004ea2000c1e1b00 */
[----:B------:R-:W-:Y:S01]  /*2700*/  IMAD.MOV.U32 R13, RZ, RZ, -0x4 ;  /* 0xfffffffcff0d7424 */ /* 0x000fe200078e00ff */
[----:B------:R-:W-:Y:S03]  /*2710*/  BSSY.RECONVERGENT B0, `(.L_x_11) ;  /* 0x000033f000007945 */ /* 0x000fe60003800200 */
[----:B------:R-:W-:-:S05]  /*2720*/  IMAD R12, R12, R13, 0x3b9aca00 ;  /* 0x3b9aca000c0c7424 */ /* 0x000fca00078e020d */
[----:B------:R-:W-:Y:S02]  /*2730*/  SHF.R.S32.HI R0, RZ, 0x1f, R12 ;  /* 0x0000001fff007819 */ /* 0x000fe4000001140c */
[----:B--2---:R-:W-:-:S04]  /*2740*/  ISETP.GE.U32.AND P0, PT, R10, R12, PT ;  /* 0x0000000c0a00720c */ /* 0x004fc80003f06070 */
[----:B------:R-:W-:-:S13]  /*2750*/  ISETP.GE.U32.AND.EX P0, PT, R11, R0, PT, P0 ;  /* 0x000000000b00720c */ /* 0x000fda0003f06100 */
[----:B------:R-:W-:Y:S05]  /*2760*/  @P0 BRA `(.L_x_12) ;  /* 0x0000003000e40947 */ /* 0x000fea0003800000 */
[----:B------:R-:W2:Y:S01]  /*2770*/  S2R R10, SR_TID.X ;  /* 0x00000000000a7919 */ /* 0x000ea20000002100 */
[----:B------:R-:W3:Y:S01]  /*2780*/  S2UR UR5, SR_CgaCtaId ;  /* 0x00000000000579c3 */ /* 0x000ee20000008800 */
[----:B------:R-:W-:Y:S01]  /*2790*/  UMOV UR4, 0x400 ;  /* 0x0000040000047882 */ /* 0x000fe20000000000 */
[----:B------:R-:W-:Y:S01]  /*27a0*/  BSSY.RECONVERGENT B1, `(.L_x_13) ;  /* 0x0000334000017945 */ /* 0x000fe20003800200 */
[----:B---3--:R-:W-:-:S06]  /*27b0*/  ULEA UR4, UR5, UR4, 0x18 ;  /* 0x0000000405047291 */ /* 0x008fcc000f8ec0ff */
[----:B--2---:R-:W-:-:S05]  /*27c0*/  LEA R10, R10, UR4, 0x2 ;  /* 0x000000040a0a7c11 */ /* 0x004fca000f8e10ff */
[----:B------:R2:W3:Y:S02]  /*27d0*/  LDS R11, [R10] ;  /* 0x000000000a0b7984 */ /* 0x0004e40000000800 */
.L_x_14:
[----:B------:R-:W-:Y:S01]  /*27e0*/  SHF.R.U32.HI R14, RZ, 0x2, R7 ;  /* 0x00000002ff0e7819 */ /* 0x000fe20000011607 */
[----:B------:R-:W4:Y:S01]  /*27f0*/  S2R R18, SR_LANEID ;  /* 0x0000000000127919 */ /* 0x000f220000000000 */
[----:B------:R-:W-:Y:S02]  /*2800*/  VOTEU.ANY UR4, UPT, PT ;  /* 0x0000000000047886 */ /* 0x000fe400038e0100 */
[----:B------:R-:W-:Y:S01]  /*2810*/  LOP3.LUT R14, R14, R7, RZ, 0x3c, !PT ;  /* 0x000000070e0e7212 */ /* 0x000fe200078e3cff */
[----:B01----:R-:W-:Y:S01]  /*2820*/  IMAD.SHL.U32 R7, R3, 0x10, RZ ;  /* 0x0000001003077824 */ /* 0x003fe200078e00ff */
[----:B------:R-:W-:Y:S02]  /*2830*/  UPOPC UR6, UR4 ;  /* 0x00000004000672bf */ /* 0x000fe40008000000 */
[----:B------:R-:W-:Y:S01]  /*2840*/  UFLO.U32 UR5, UR4 ;  /* 0x00000004000572bd */ /* 0x000fe200080e0000 */
[----:B------:R-:W-:Y:S01]  /*2850*/  IMAD.SHL.U32 R13, R14, 0x2, RZ ;  /* 0x000000020e0d7824 */ /* 0x000fe200078e00ff */
[----:B------:R-:W-:Y:S01]  /*2860*/  UIMAD.WIDE.U32 UR6, UR6, 0x1, URZ ;  /* 0x00000001060678a5 */ /* 0x000fe2000f8e00ff */
[----:B------:R-:W-:-:S03]  /*2870*/  UMOV UR4, URZ ;  /* 0x000000ff00047c82 */ /* 0x000fc60008000000 */
[----:B------:R-:W-:Y:S01]  /*2880*/  LOP3.LUT R14, R14, R13, R7, 0x96, !PT ;  /* 0x0000000d0e0e7212 */ /* 0x000fe200078e9607 */
[----:B------:R-:W-:Y:S02]  /*2890*/  UIADD3 UR4, UPT, UPT, UR7, UR4, URZ ;  /* 0x0000000407047290 */ /* 0x000fe4000fffe0ff */
[----:B------:R-:W-:Y:S01]  /*28a0*/  IMAD.U32 R19, RZ, RZ, UR7 ;  /* 0x00000007ff137e24 */ /* 0x000fe2000f8e00ff */
[----:B------:R-:W-:Y:S01]  /*28b0*/  LOP3.LUT R7, R14, R3, RZ, 0x3c, !PT ;  /* 0x000000030e077212 */ /* 0x000fe200078e3cff */
[----:B------:R-:W-:Y:S02]  /*28c0*/  IMAD.MOV.U32 R14, RZ, RZ, 0x2 ;  /* 0x00000002ff0e7424 */ /* 0x000fe400078e00ff */
[----:B------:R-:W-:Y:S01]  /*28d0*/  IMAD.U32 R19, RZ, RZ, UR4 ;  /* 0x00000004ff137e24 */ /* 0x000fe2000f8e00ff */
[----:B------:R-:W-:-:S04]  /*28e0*/  IADD3 R15, PT, PT, R7, 0x587c5, R6 ;  /* 0x000587c5070f7810 */ /* 0x000fc80007ffe006 */
[C---:B------:R-:W-:Y:S02]  /*28f0*/  LOP3.LUT P1, RZ, R15.reuse, 0xc, RZ, 0xc0, !PT ;  /* 0x0000000c0fff7812 */ /* 0x040fe4000782c0ff */
[C---:B------:R-:W-:Y:S02]  /*2900*/  LOP3.LUT P0, RZ, R15.reuse, 0x3, RZ, 0xc0, !PT ;  /* 0x000000030fff7812 */ /* 0x040fe4000780c0ff */
[----:B------:R-:W-:Y:S02]  /*2910*/  SEL R13, RZ, 0x1, P1 ;  /* 0x00000001ff0d7807 */ /* 0x000fe40000800000 */
[----:B------:R-:W-:-:S07]  /*2920*/  LOP3.LUT P2, RZ, R15, 0x30, RZ, 0xc0, !PT ;  /* 0x000000300fff7812 */ /* 0x000fce000784c0ff */
[----:B------:R-:W-:Y:S01]  /*2930*/  @P1 IMAD.MOV R14, RZ, RZ, 0x1 ;  /* 0x00000001ff0e1424 */ /* 0x000fe200078e02ff */
[C---:B------:R-:W-:Y:S01]  /*2940*/  LOP3.LUT P1, RZ, R15.reuse, 0x300, RZ, 0xc0, !PT ;  /* 0x000003000fff7812 */ /* 0x040fe2000782c0ff */
[----:B------:R-:W-:Y:S01]  /*2950*/  @P0 IMAD.MOV R14, RZ, RZ, R13 ;  /* 0x000000ffff0e0224 */ /* 0x000fe200078e020d */
[----:B------:R-:W-:-:S03]  /*2960*/  LOP3.LUT P0, RZ, R15, 0xc0, RZ, 0xc0, !PT ;  /* 0x000000c00fff7812 */ /* 0x000fc6000780c0ff */
[----:B------:R-:W-:Y:S02]  /*2970*/  VIADD R13, R14, 0x1 ;  /* 0x000000010e0d7836 */ /* 0x000fe40000000000 */
[----:B------:R-:W-:Y:S01]  /*2980*/  @P2 IMAD.MOV R13, RZ, RZ, R14 ;  /* 0x000000ffff0d2224 */ /* 0x000fe200078e020e */
[----:B----4-:R-:W-:Y:S01]  /*2990*/  ISETP.EQ.U32.AND P2, PT, R18, UR5, PT ;  /* 0x0000000512007c0c */ /* 0x010fe2000bf42070 */
[----:B------:R-:W-:Y:S02]  /*29a0*/  IMAD.U32 R18, RZ, RZ, UR6 ;  /* 0x00000006ff127e24 */ /* 0x000fe4000f8e00ff */
[----:B------:R-:W-:-:S04]  /*29b0*/  VIADD R14, R13, 0x1 ;  /* 0x000000010d0e7836 */ /* 0x000fc80000000000 */
[----:B------:R-:W-:Y:S01]  /*29c0*/  @P0 IMAD.MOV R14, RZ, RZ, R13 ;  /* 0x000000ffff0e0224 */ /* 0x000fe200078e020d */
[----:B------:R-:W-:-:S03]  /*29d0*/  LOP3.LUT P0, RZ, R15, 0xc00, RZ, 0xc0, !PT ;  /* 0x00000c000fff7812 */ /* 0x000fc6000780c0ff */
[----:B------:R-:W-:Y:S02]  /*29e0*/  VIADD R13, R14, 0x1 ;  /* 0x000000010e0d7836 */ /* 0x000fe40000000000 */
[----:B------:R-:W-:Y:S01]  /*29f0*/  @P1 IMAD.MOV R13, RZ, RZ, R14 ;  /* 0x000000ffff0d1224 */ /* 0x000fe200078e020e */
[----:B------:R-:W-:Y:S01]  /*2a00*/  LOP3.LUT P1, RZ, R15, 0x3000, RZ, 0xc0, !PT ;  /* 0x000030000fff7812 */ /* 0x000fe2000782c0ff */
[----:B------:R0:W-:Y:S02]  /*2a10*/  @P2 REDG.E.ADD.64.STRONG.GPU desc[UR8][R8.64], R18 ;  /* 0x000000120800298e */ /* 0x0001e4000c12e508 */
[----:B------:R-:W-:-:S04]  /*2a20*/  VIADD R14, R13, 0x1 ;  /* 0x000000010d0e7836 */ /* 0x000fc80000000000 */
[----:B------:R-:W-:Y:S01]  /*2a30*/  @P0 IMAD.MOV R14, RZ, RZ, R13 ;  /* 0x000000ffff0e0224 */ /* 0x000fe200078e020d */
[----:B------:R-:W-:-:S03]  /*2a40*/  LOP3.LUT P0, RZ, R15, 0xc000, RZ, 0xc0, !PT ;  /* 0x0000c0000fff7812 */ /* 0x000fc6000780c0ff */
[----:B------:R-:W-:Y:S02]  /*2a50*/  VIADD R13, R14, 0x1 ;  /* 0x000000010e0d7836 */ /* 0x000fe40000000000 */
[----:B------:R-:W-:Y:S01]  /*2a60*/  @P1 IMAD.MOV R13, RZ, RZ, R14 ;  /* 0x000000ffff0d1224 */ /* 0x000fe200078e020e */
[----:B------:R-:W-:-:S03]  /*2a70*/  LOP3.LUT P1, RZ, R15, 0x30000, RZ, 0xc0, !PT ;  /* 0x000300000fff7812 */ /* 0x000fc6000782c0ff */
        /* <DEDUP_REMOVED lines=14> */
[----:B------:R-:W-:Y:S02]  /*2b60*/  SHF.R.U32.HI R13, RZ, 0x2, R4 ;  /* 0x00000002ff0d7819 */ /* 0x000fe40000011604 */
[----:B------:R-:W-:Y:S01]  /*2b70*/  LOP3.LUT P0, RZ, R15, 0xc000000, RZ, 0xc0, !PT ;  /* 0x0c0000000fff7812 */ /* 0x000fe2000780c0ff */
[----:B------:R-:W-:Y:S01]  /*2b80*/  VIADD R16, R14, 0x1 ;  /* 0x000000010e107836 */ /* 0x000fe20000000000 */
[----:B------:R-:W-:Y:S01]  /*2b90*/  LOP3.LUT R13, R13, R4, RZ, 0x3c, !PT ;  /* 0x000000040d0d7212 */ /* 0x000fe200078e3cff */
[----:B------:R-:W-:Y:S01]  /*2ba0*/  @P1 IMAD.MOV R16, RZ, RZ, R14 ;  /* 0x000000ffff101224 */ /* 0x000fe200078e020e */
[----:B------:R-:W-:Y:S01]  /*2bb0*/  LOP3.LUT P1, RZ, R15, 0x30000000, RZ, 0xc0, !PT ;  /* 0x300000000fff7812 */ /* 0x000fe2000782c0ff */
[----:B------:R-:W-:Y:S02]  /*2bc0*/  IMAD.SHL.U32 R4, R7, 0x10, RZ ;  /* 0x0000001007047824 */ /* 0x000fe400078e00ff */
[----:B------:R-:W-:-:S02]  /*2bd0*/  IMAD.SHL.U32 R14, R13, 0x2, RZ ;  /* 0x000000020d0e7824 */ /* 0x000fc400078e00ff */
[----:B------:R-:W-:-:S03]  /*2be0*/  VIADD R17, R16, 0x1 ;  /* 0x0000000110117836 */ /* 0x000fc60000000000 */
[----:B------:R-:W-:Y:S01]  /*2bf0*/  LOP3.LUT R4, R13, R14, R4, 0x96, !PT ;  /* 0x0000000e0d047212 */ /* 0x000fe200078e9604 */
[----:B------:R-:W-:Y:S01]  /*2c00*/  @P0 IMAD.MOV R17, RZ, RZ, R16 ;  /* 0x000000ffff110224 */ /* 0x000fe200078e0210 */
[----:B------:R-:W-:Y:S02]  /*2c10*/  ISETP.GE.U32.AND P0, PT, R15, 0x40000000, PT ;  /* 0x400000000f00780c */ /* 0x000fe40003f06070 */
[----:B------:R-:W-:Y:S01]  /*2c20*/  LOP3.LUT R13, R4, R7, RZ, 0x3c, !PT ;  /* 0x00000007040d7212 */ /* 0x000fe200078e3cff */
[----:B------:R-:W-:Y:S02]  /*2c30*/  VIADD R4, R17, 0x1 ;  /* 0x0000000111047836 */ /* 0x000fe40000000000 */
[----:B------:R-:W-:Y:S01]  /*2c40*/  @P1 IMAD.MOV R4, RZ, RZ, R17 ;  /* 0x000000ffff041224 */ /* 0x000fe200078e0211 */
[----:B------:R-:W-:-:S03]  /*2c50*/  IADD3 R15, PT, PT, R13, 0xb0f8a, R6 ;  /* 0x000b0f8a0d0f7810 */ /* 0x000fc60007ffe006 */
[----:B------:R-:W-:Y:S01]  /*2c60*/  VIADD R14, R4, 0x1 ;  /* 0x00000001040e7836 */ /* 0x000fe20000000000 */
[----:B------:R-:W-:-:S03]  /*2c70*/  LOP3.LUT P1, RZ, R15, 0x3, RZ, 0xc0, !PT ;  /* 0x000000030fff7812 */ /* 0x000fc6000782c0ff */
[----:B------:R-:W-:Y:S01]  /*2c80*/  @P0 IMAD.MOV R14, RZ, RZ, R4 ;  /* 0x000000ffff0e0224 */ /* 0x000fe200078e0204 */
[----:B------:R-:W-:-:S03]  /*2c90*/  LOP3.LUT P0, RZ, R15, 0xc, RZ, 0xc0, !PT ;  /* 0x0000000c0fff7812 */ /* 0x000fc6000780c0ff */
[----:B------:R-:W-:-:S06]  /*2ca0*/  VIADD R4, R14, 0x1 ;  /* 0x000000010e047836 */ /* 0x000fcc0000000000 */
        /* <DEDUP_REMOVED lines=34> */
[----:B------:R-:W-:Y:S02]  /*2ed0*/  SHF.R.U32.HI R4, RZ, 0x2, R5 ;  /* 0x00000002ff047819 */ /* 0x000fe40000011605 */
[----:B------:R-:W-:Y:S01]  /*2ee0*/  LOP3.LUT P0, RZ, R15, 0xc000000, RZ, 0xc0, !PT ;  /* 0x0c0000000fff7812 */ /* 0x000fe2000780c0ff */
[----:B------:R-:W-:Y:S01]  /*2ef0*/  VIADD R16, R14, 0x1 ;  /* 0x000000010e107836 */ /* 0x000fe20000000000 */
[----:B------:R-:W-:Y:S01]  /*2f00*/  LOP3.LUT R4, R4, R5, RZ, 0x3c, !PT ;  /* 0x0000000504047212 */ /* 0x000fe200078e3cff */
[----:B------:R-:W-:Y:S02]  /*2f10*/  IMAD.SHL.U32 R5, R13, 0x10, RZ ;  /* 0x000000100d057824 */ /* 0x000fe400078e00ff */
[----:B------:R-:W-:Y:S01]  /*2f20*/  @P1 IMAD.MOV R16, RZ, RZ, R14 ;  /* 0x000000ffff101224 */ /* 0x000fe200078e020e */
[----:B------:R-:W-:Y:S01]  /*2f30*/  LOP3.LUT P1, RZ, R15, 0x30000000, RZ, 0xc0, !PT ;  /* 0x300000000fff7812 */ /* 0x000fe2000782c0ff */
        /* <DEDUP_REMOVED lines=45> */
[----:B------:R-:W-:Y:S02]  /*3210*/  LOP3.LUT P1, RZ, R14, 0x3000000, RZ, 0xc0, !PT ;  /* 0x030000000eff7812 */ /* 0x000fe4000782c0ff */
[----:B------:R-:W-:Y:S01]  /*3220*/  SHF.R.U32.HI R15, RZ, 0x2, R2 ;  /* 0x00000002ff0f7819 */ /* 0x000fe20000011602 */
[----:B------:R-:W-:Y:S02]  /*3230*/  VIADD R16, R4, 0x1 ;  /* 0x0000000104107836 */ /* 0x000fe40000000000 */
[----:B------:R-:W-:Y:S01]  /*3240*/  @P0 IMAD.MOV R16, RZ, RZ, R4 ;  /* 0x000000ffff100224 */ /* 0x000fe200078e0204 */
[----:B------:R-:W-:Y:S02]  /*3250*/  LOP3.LUT P0, RZ, R14, 0xc000000, RZ, 0xc0, !PT ;  /* 0x0c0000000eff7812 */ /* 0x000fe4000780c0ff */
[----:B------:R-:W-:Y:S01]  /*3260*/  LOP3.LUT R15, R15, R2, RZ, 0x3c, !PT ;  /* 0x000000020f0f7212 */ /* 0x000fe200078e3cff */
[----:B------:R-:W-:-:S02]  /*3270*/  IMAD.SHL.U32 R2, R5, 0x10, RZ ;  /* 0x0000001005027824 */ /* 0x000fc400078e00ff */
[----:B------:R-:W-:Y:S02]  /*3280*/  VIADD R17, R16, 0x1 ;  /* 0x0000000110117836 */ /* 0x000fe40000000000 */
[C---:B------:R-:W-:Y:S02]  /*3290*/  IMAD.SHL.U32 R4, R15.reuse, 0x2, RZ ;  /* 0x000000020f047824 */ /* 0x040fe400078e00ff */
[----:B------:R-:W-:Y:S01]  /*32a0*/  @P1 IMAD.MOV R17, RZ, RZ, R16 ;  /* 0x000000ffff111224 */ /* 0x000fe200078e0210 */
[C---:B------:R-:W-:Y:S02]  /*32b0*/  LOP3.LUT P1, RZ, R14.reuse, 0x30000000, RZ, 0xc0, !PT ;  /* 0x300000000eff7812 */ /* 0x040fe4000782c0ff */
[----:B------:R-:W-:Y:S01]  /*32c0*/  LOP3.LUT R2, R15, R4, R2, 0x96, !PT ;  /* 0x000000040f027212 */ /* 0x000fe200078e9602 */
[----:B------:R-:W-:Y:S02]  /*32d0*/  VIADD R16, R17, 0x1 ;  /* 0x0000000111107836 */ /* 0x000fe40000000000 */
[----:B------:R-:W-:Y:S01]  /*32e0*/  @P0 IMAD.MOV R16, RZ, RZ, R17 ;  /* 0x000000ffff100224 */ /* 0x000fe200078e0211 */
[----:B------:R-:W-:-:S02]  /*32f0*/  ISETP.GE.U32.AND P0, PT, R14, 0x40000000, PT ;  /* 0x400000000e00780c */ /* 0x000fc40003f06070 */
[----:B------:R-:W-:Y:S01]  /*3300*/  LOP3.LUT R15, R2, R5, RZ, 0x3c, !PT ;  /* 0x00000005020f7212 */ /* 0x000fe200078e3cff */
[----:B------:R-:W-:-:S03]  /*3310*/  VIADD R2, R16, 0x1 ;  /* 0x0000000110027836 */ /* 0x000fc60000000000 */
[----:B------:R-:W-:Y:S01]  /*3320*/  IADD3 R14, PT, PT, R15, 0x161f14, R6 ;  /* 0x00161f140f0e7810 */ /* 0x000fe20007ffe006 */
[----:B------:R-:W-:-:S03]  /*3330*/  @P1 IMAD.MOV R2, RZ, RZ, R16 ;  /* 0x000000ffff021224 */ /* 0x000fc600078e0210 */
[----:B------:R-:W-:Y:S01]  /*3340*/  LOP3.LUT P1, RZ, R14, 0x3, RZ, 0xc0, !PT ;  /* 0x000000030eff7812 */ /* 0x000fe2000782c0ff */
[----:B------:R-:W-:Y:S02]  /*3350*/  VIADD R4, R2, 0x1 ;  /* 0x0000000102047836 */ /* 0x000fe40000000000 */
        /* <DEDUP_REMOVED lines=477> */
[----:B------:R-:W-:Y:S02]  /*5130*/  LOP3.LUT P0, RZ, R14, 0xc000000, RZ, 0xc0, !PT ;  /* 0x0c0000000eff7812 */ /* 0x000fe4000780c0ff */
[----:B------:R-:W-:Y:S01]  /*5140*/  SHF.R.U32.HI R2, RZ, 0x2, R5 ;  /* 0x00000002ff027819 */ /* 0x000fe20000011605 */
[----:B------:R-:W-:-:S03]  /*5150*/  VIADD R16, R13, 0x1 ;  /* 0x000000010d107836 */ /* 0x000fc60000000000 */
[----:B------:R-:W-:Y:S01]  /*5160*/  LOP3.LUT R2, R2, R5, RZ, 0x3c, !PT ;  /* 0x0000000502027212 */ /* 0x000fe200078e3cff */
[----:B------:R-:W-:Y:S01]  /*5170*/  @P1 IMAD.MOV R16, RZ, RZ, R13 ;  /* 0x000000ffff101224 */ /* 0x000fe200078e020d */
[----:B------:R-:W-:Y:S01]  /*5180*/  LOP3.LUT P1, RZ, R14, 0x30000000, RZ, 0xc0, !PT ;  /* 0x300000000eff7812 */ /* 0x000fe2000782c0ff */
[----:B------:R-:W-:Y:S02]  /*5190*/  IMAD.SHL.U32 R5, R4, 0x10, RZ ;  /* 0x0000001004057824 */ /* 0x000fe400078e00ff */
[----:B------:R-:W-:Y:S02]  /*51a0*/  IMAD.SHL.U32 R13, R2, 0x2, RZ ;  /* 0x00000002020d7824 */ /* 0x000fe400078e00ff */
[----:B------:R-:W-:Y:S02]  /*51b0*/  VIADD R17, R16, 0x1 ;  /* 0x0000000110117836 */ /* 0x000fe40000000000 */
[----:B------:R-:W-:Y:S01]  /*51c0*/  @P0 IMAD.MOV R17, RZ, RZ, R16 ;  /* 0x000000ffff110224 */ /* 0x000fe200078e0210 */
[----:B------:R-:W-:-:S02]  /*51d0*/  LOP3.LUT R5, R2, R13, R5, 0x96, !PT ;  /* 0x0000000d02057212 */ /* 0x000fc400078e9605 */
[----:B------:R-:W-:Y:S01]  /*51e0*/  ISETP.GE.U32.AND P0, PT, R14, 0x40000000, PT ;  /* 0x400000000e00780c */ /* 0x000fe20003f06070 */
[----:B------:R-:W-:Y:S01]  /*51f0*/  VIADD R2, R17, 0x1 ;  /* 0x0000000111027836 */ /* 0x000fe20000000000 */
[----:B------:R-:W-:Y:S01]  /*5200*/  LOP3.LUT R5, R5, R4, RZ, 0x3c, !PT ;  /* 0x0000000405057212 */ /* 0x000fe200078e3cff */
[----:B------:R-:W-:Y:S02]  /*5210*/  @P1 IMAD.MOV R2, RZ, RZ, R17 ;  /* 0x000000ffff021224 */ /* 0x000fe400078e0211 */
[----:B------:R-:W4:Y:S01]  /*5220*/  LDG.E.64 R16, desc[UR8][R8.64] ;  /* 0x0000000808107981 */ /* 0x000f22000c1e1b00 */
[----:B------:R-:W-:Y:S01]  /*5230*/  IADD3 R20, PT, PT, R5, 0x47e501, R6 ;  /* 0x0047e50105147810 */ /* 0x000fe20007ffe006 */
[----:B------:R-:W-:-:S03]  /*5240*/  VIADD R13, R2, 0x1 ;  /* 0x00000001020d7836 */ /* 0x000fc60000000000 */
        /* <DEDUP_REMOVED lines=35> */
[C---:B------:R-:W-:Y:S02]  /*5480*/  LOP3.LUT P1, RZ, R20.reuse, 0x3000000, RZ, 0xc0, !PT ;  /* 0x0300000014ff7812 */ /* 0x040fe4000782c0ff */
[----:B------:R-:W-:Y:S01]  /*5490*/  SHF.R.U32.HI R2, RZ, 0x2, R15 ;  /* 0x00000002ff027819 */ /* 0x000fe2000001160f */
[----:B------:R-:W-:Y:S02]  /*54a0*/  VIADD R14, R13, 0x1 ;  /* 0x000000010d0e7836 */ /* 0x000fe40000000000 */
[----:B------:R-:W-:Y:S01]  /*54b0*/  @P0 IMAD.MOV R14, RZ, RZ, R13 ;  /* 0x000000ffff0e0224 */ /* 0x000fe200078e020d */
[----:B------:R-:W-:Y:S02]  /*54c0*/  LOP3.LUT P0, RZ, R20, 0xc000000, RZ, 0xc0, !PT ;  /* 0x0c00000014ff7812 */ /* 0x000fe4000780c0ff */
[----:B------:R-:W-:Y:S01]  /*54d0*/  LOP3.LUT R2, R2, R15, RZ, 0x3c, !PT ;  /* 0x0000000f02027212 */ /* 0x000fe200078e3cff */
[----:B0-----:R-:W-:-:S02]  /*54e0*/  VIADD R18, R14, 0x1 ;  /* 0x000000010e127836 */ /* 0x001fc40000000000 */
[----:B------:R-:W-:Y:S02]  /*54f0*/  IMAD.SHL.U32 R13, R5, 0x10, RZ ;  /* 0x00000010050d7824 */ /* 0x000fe400078e00ff */
[----:B------:R-:W-:Y:S02]  /*5500*/  @P1 IMAD.MOV R18, RZ, RZ, R14 ;  /* 0x000000ffff121224 */ /* 0x000fe400078e020e */
[----:B------:R-:W-:Y:S01]  /*5510*/  IMAD.SHL.U32 R14, R2, 0x2, RZ ;  /* 0x00000002020e7824 */ /* 0x000fe200078e00ff */
[----:B------:R-:W-:Y:S01]  /*5520*/  LOP3.LUT P1, RZ, R20, 0x30000000, RZ, 0xc0, !PT ;  /* 0x3000000014ff7812 */ /* 0x000fe2000782c0ff */
[----:B------:R-:W-:-:S03]  /*5530*/  VIADD R19, R18, 0x1 ;  /* 0x0000000112137836 */ /* 0x000fc60000000000 */
[----:B------:R-:W-:Y:S01]  /*5540*/  LOP3.LUT R2, R2, R14, R13, 0x96, !PT ;  /* 0x0000000e02027212 */ /* 0x000fe200078e960d */
[----:B------:R-:W-:Y:S01]  /*5550*/  @P0 IMAD.MOV R19, RZ, RZ, R18 ;  /* 0x000000ffff130224 */ /* 0x000fe200078e0212 */
[----:B------:R-:W-:Y:S02]  /*5560*/  ISETP.GE.U32.AND P0, PT, R20, 0x40000000, PT ;  /* 0x400000001400780c */ /* 0x000fe40003f06070 */
        /* <DEDUP_REMOVED lines=50> */
[----:B------:R-:W-:Y:S02]  /*5890*/  LOP3.LUT P1, RZ, R15, 0x30000000, RZ, 0xc0, !PT ;  /* 0x300000000fff7812 */ /* 0x000fe4000782c0ff */
        /* <DEDUP_REMOVED lines=29> */
[----:B----4-:R-:W-:-:S04]  /*5a70*/  ISETP.GE.U32.AND P0, PT, R16, R12, PT ;  /* 0x0000000c1000720c */ /* 0x010fc80003f06070 */
[----:B------:R-:W-:Y:S01]  /*5a80*/  ISETP.GE.U32.AND.EX P0, PT, R17, R0, PT, P0 ;  /* 0x000000001100720c */ /* 0x000fe20003f06100 */
[----:B------:R-:W-:Y:S02]  /*5a90*/  VIADD R14, R15, 0x1 ;  /* 0x000000010f0e7836 */ /* 0x000fe40000000000 */
[----:B------:R-:W-:Y:S02]  /*5aa0*/  @P1 IMAD.MOV R14, RZ, RZ, R15 ;  /* 0x000000ffff0e1224 */ /* 0x000fe400078e020f */
[----:B------:R-:W-:-:S03]  /*5ab0*/  VIADD R6, R6, 0x52f48b ;  /* 0x0052f48b06067836 */ /* 0x000fc60000000000 */
[----:B---3--:R-:W-:-:S05]  /*5ac0*/  VIMNMX R11, PT, PT, R11, R14, !PT ;  /* 0x0000000e0b0b7248 */ /* 0x008fca0007fe0100 */
[----:B------:R-:W-:Y:S05]  /*5ad0*/  @!P0 BRA `(.L_x_14) ;  /* 0xffffffcc00408947 */ /* 0x000fea000383ffff */
[----:B------:R-:W-:Y:S05]  /*5ae0*/  BSYNC.RECONVERGENT B1 ;  /* 0x0000000000017941 */ /* 0x000fea0003800200 */
.L_x_13:
[----:B------:R3:W-:Y:S02]  /*5af0*/  STS [R10], R11 ;  /* 0x0000000b0a007388 */ /* 0x0007e40000000800 */
.L_x_12:
[----:B------:R-:W-:Y:S05]  /*5b00*/  BSYNC.RECONVERGENT B0 ;  /* 0x0000000000007941 */ /* 0x000fea0003800200 */
.L_x_11:
[----:B------:R-:W4:Y:S01]  /*5b10*/  S2UR UR5, SR_CgaCtaId ;  /* 0x00000000000579c3 */ /* 0x000f220000008800 */
[----:B01----:R-:W-:Y:S01]  /*5b20*/  IMAD.MOV.U32 R2, RZ, RZ, RZ ;  /* 0x000000ffff027224 */ /* 0x003fe200078e00ff */
[----:B------:R-:W-:Y:S01]  /*5b30*/  UMOV UR4, 0x400 ;  /* 0x0000040000047882 */ /* 0x000fe20000000000 */
[----:B------:R-:W-:Y:S01]  /*5b40*/  IMAD.MOV.U32 R0, RZ, RZ, 0x40 ;  /* 0x00000040ff007424 */ /* 0x000fe200078e00ff */
[----:B----4-:R-:W-:-:S12]  /*5b50*/  ULEA UR4, UR5, UR4, 0x18 ;  /* 0x0000000405047291 */ /* 0x010fd8000f8ec0ff */
.L_x_15:
[----:B------:R-:W0:Y:S04]  /*5b60*/  LDS.128 R4, [R0+UR4+-0x40] ;  /* 0xffffc00400047984 */ /* 0x000e280008000c00 */
[----:B--23--:R-:W1:Y:S04]  /*5b70*/  LDS.128 R8, [R0+UR4+-0x30] ;  /* 0xffffd00400087984 */ /* 0x00ce680008000c00 */
[----:B------:R-:W2:Y:S04]  /*5b80*/  LDS.128 R24, [R0+UR4+-0x20] ;  /* 0xffffe00400187984 */ /* 0x000ea80008000c00 */
[----:B------:R-:W3:Y:S04]  /*5b90*/  LDS.128 R12, [R0+UR4+-0x10] ;  /* 0xfffff004000c7984 */ /* 0x000ee80008000c00 */
[----:B------:R-:W4:Y:S04]  /*5ba0*/  LDS.128 R20, [R0+UR4] ;  /* 0x0000000400147984 */ /* 0x000f280008000c00 */
[----:B------:R-:W5:Y:S01]  /*5bb0*/  LDS.128 R16, [R0+UR4+0x10] ;  /* 0x0000100400107984 */ /* 0x000f620008000c00 */
[----:B0-----:R-:W-:-:S04]  /*5bc0*/  VIMNMX3 R2, R4, R2, R5, !PT ;  /* 0x000000020402720f */ /* 0x001fc80007800105 */
[----:B------:R-:W-:Y:S02]  /*5bd0*/  VIMNMX3 R2, R6, R2, R7, !PT ;  /* 0x000000020602720f */ /* 0x000fe40007800107 */
[----:B------:R-:W0:Y:S02]  /*5be0*/  LDS.128 R4, [R0+UR4+0x20] ;  /* 0x0000200400047984 */ /* 0x000e240008000c00 */
[----:B-1----:R-:W-:-:S04]  /*5bf0*/  VIMNMX3 R2, R8, R2, R9, !PT ;  /* 0x000000020802720f */ /* 0x002fc80007800109 */
[----:B------:R-:W-:Y:S02]  /*5c00*/  VIMNMX3 R2, R10, R2, R11, !PT ;  /* 0x000000020a02720f */ /* 0x000fe4000780010b */
[----:B------:R1:W0:Y:S02]  /*5c10*/  LDS.128 R8, [R0+UR4+0x30] ;  /* 0x0000300400087984 */ /* 0x0002240008000c00 */
[----:B--2---:R-:W-:-:S04]  /*5c20*/  VIMNMX3 R2, R24, R2, R25, !PT ;  /* 0x000000021802720f */ /* 0x004fc80007800119 */
[----:B------:R-:W-:Y:S01]  /*5c30*/  VIMNMX3 R2, R26, R2, R27, !PT ;  /* 0x000000021a02720f */ /* 0x000fe2000780011b */
[----:B-1----:R-:W-:-:S03]  /*5c40*/  VIADD R0, R0, 0x80 ;  /* 0x0000008000007836 */ /* 0x002fc60000000000 */
[----:B---3--:R-:W-:Y:S02]  /*5c50*/  VIMNMX3 R2, R12, R2, R13, !PT ;  /* 0x000000020c02720f */ /* 0x008fe4000780010d */
[----:B------:R-:W-:Y:S02]  /*5c60*/  ISETP.NE.AND P0, PT, R0, 0x1040, PT ;  /* 0x000010400000780c */ /* 0x000fe40003f05270 */
[----:B------:R-:W-:-:S04]  /*5c70*/  VIMNMX3 R2, R14, R2, R15, !PT ;  /* 0x000000020e02720f */ /* 0x000fc8000780010f */
[----:B----4-:R-:W-:-:S04]  /*5c80*/  VIMNMX3 R2, R20, R2, R21, !PT ;  /* 0x000000021402720f */ /* 0x010fc80007800115 */
[----:B------:R-:W-:-:S04]  /*5c90*/  VIMNMX3 R2, R22, R2, R23, !PT ;  /* 0x000000021602720f */ /* 0x000fc80007800117 */
[----:B-----5:R-:W-:-:S04]  /*5ca0*/  VIMNMX3 R2, R16, R2, R17, !PT ;  /* 0x000000021002720f */ /* 0x020fc80007800111 */
[----:B------:R-:W-:-:S04]  /*5cb0*/  VIMNMX3 R2, R18, R2, R19, !PT ;  /* 0x000000021202720f */ /* 0x000fc80007800113 */
[----:B0-----:R-:W-:-:S04]  /*5cc0*/  VIMNMX3 R2, R4, R2, R5, !PT ;  /* 0x000000020402720f */ /* 0x001fc80007800105 */
[----:B------:R-:W-:-:S04]  /*5cd0*/  VIMNMX3 R2, R6, R2, R7, !PT ;  /* 0x000000020602720f */ /* 0x000fc80007800107 */
[----:B------:R-:W-:-:S04]  /*5ce0*/  VIMNMX3 R2, R8, R2, R9, !PT ;  /* 0x000000020802720f */ /* 0x000fc80007800109 */
[----:B------:R-:W-:-:S05]  /*5cf0*/  VIMNMX3 R10, R10, R2, R11, !PT ;  /* 0x000000020a0a720f */ /* 0x000fca000780010b */
[----:B------:R-:W-:Y:S01]  /*5d00*/  IMAD.MOV.U32 R2, RZ, RZ, R10 ;  /* 0x000000ffff027224 */ /* 0x000fe200078e000a */
[----:B------:R-:W-:Y:S06]  /*5d10*/  @P0 BRA `(.L_x_15) ;  /* 0xfffffffc00900947 */ /* 0x000fec000383ffff */
[----:B------:R-:W0:Y:S01]  /*5d20*/  S2R R0, SR_LANEID ;  /* 0x0000000000007919 */ /* 0x000e220000000000 */
[----:B------:R-:W1:Y:S01]  /*5d30*/  LDC.64 R2, c[0x0][0x380] ;  /* 0x0000e000ff027b82 */ /* 0x000e620000000a00 */
[----:B------:R-:W-:Y:S01]  /*5d40*/  VOTEU.ANY UR4, UPT, PT ;  /* 0x0000000000047886 */ /* 0x000fe200038e0100 */
[----:B------:R-:W-:Y:S01]  /*5d50*/  CREDUX.MAX.S32 UR5, R10 ;  /* 0x000000000a0572cc */ /* 0x000fe20000000200 */
[----:B------:R-:W-:-:S12]  /*5d60*/  UFLO.U32 UR4, UR4 ;  /* 0x00000004000472bd */ /* 0x000fd800080e0000 */
[----:B------:R-:W-:Y:S01]  /*5d70*/  IMAD.U32 R5, RZ, RZ, UR5 ;  /* 0x00000005ff057e24 */ /* 0x000fe2000f8e00ff */
[----:B0-----:R-:W-:-:S13]  /*5d80*/  ISETP.EQ.U32.AND P0, PT, R0, UR4, PT ;  /* 0x0000000400007c0c */ /* 0x001fda000bf02070 */
[----:B-1----:R-:W-:Y:S01]  /*5d90*/  @P0 REDG.E.MAX.S32.STRONG.GPU desc[UR8][R2.64], R5 ;  /* 0x000000050200098e */ /* 0x002fe2000d12e308 */
[----:B------:R-:W-:Y:S05]  /*5da0*/  EXIT ;  /* 0x000000000000794d */ /* 0x000fea0003800000 */
.L_x_16:
[----:B------:R-:W-:-:S00]  /*5db0*/  BRA `(.L_x_16) ;  /* 0xfffffffc00fc7947 */ /* 0x000fc0000383ffff */
[----:B------:R-:W-:-:S00]  /*5dc0*/  NOP ;  /* 0x0000000000007918 */ /* 0x000fc00000000000 */
        /* <DEDUP_REMOVED lines=11> */
.L_x_17:


//--------------------- .nv.global.init           --------------------------
	.section	.nv.global.init,"aw",@progbits
	.align	4
.nv.global.init:
	.type		mrg32k3aM1SubSeq,@object
	.size		mrg32k3aM1SubSeq,(mrg32k3aM2SubSeq - mrg32k3aM1SubSeq)
mrg32k3aM1SubSeq:
        /*0000*/ 	.byte	0x0b, 0xcc, 0xee, 0x04, 0x73, 0x29, 0x8b, 0x6f, 0xf6, 0x53, 0x03, 0xf6, 0x23, 0xf6, 0xea, 0xda
        /* <DEDUP_REMOVED lines=125> */
	.type		mrg32k3aM2SubSeq,@object
	.size		mrg32k3aM2SubSeq,(mrg32k3aM1 - mrg32k3aM2SubSeq)
mrg32k3aM2SubSeq:
        /* <DEDUP_REMOVED lines=126> */
	.type		mrg32k3aM1,@object
	.size		mrg32k3aM1,(mrg32k3aM1Seq - mrg32k3aM1)
mrg32k3aM1:
        /* <DEDUP_REMOVED lines=144> */
	.type		mrg32k3aM1Seq,@object
	.size		mrg32k3aM1Seq,(mrg32k3aM2 - mrg32k3aM1Seq)
mrg32k3aM1Seq:
        /* <DEDUP_REMOVED lines=144> */
	.type		mrg32k3aM2,@object
	.size		mrg32k3aM2,(mrg32k3aM2Seq - mrg32k3aM2)
mrg32k3aM2:
        /* <DEDUP_REMOVED lines=144> */
	.type		mrg32k3aM2Seq,@object
	.size		mrg32k3aM2Seq,(precalc_xorwow_matrix - mrg32k3aM2Seq)
mrg32k3aM2Seq:
        /* <DEDUP_REMOVED lines=144> */
	.type		precalc_xorwow_matrix,@object
	.size		precalc_xorwow_matrix,(precalc_xorwow_offset_matrix - precalc_xorwow_matrix)
precalc_xorwow_matrix:
        /* <DEDUP_REMOVED lines=6400> */
	.type		precalc_xorwow_offset_matrix,@object
	.size		precalc_xorwow_offset_matrix,(.L_1 - precalc_xorwow_offset_matrix)
precalc_xorwow_offset_matrix:
        /* <DEDUP_REMOVED lines=6400> */
.L_1:


//--------------------- .nv.shared._Z9sim_rollsPiPyi --------------------------
	.section	.nv.shared._Z9sim_rollsPiPyi,"aw",@nobits
	.sectionflags	@""
	.align	4
.nv.shared._Z9sim_rollsPiPyi:
	.zero		5120


//--------------------- .nv.shared.reserved.0     --------------------------
	.section	.nv.shared.reserved.0,"aw",@nobits
	.weak		__nv_reservedSMEM_offset_0_alias
	.size		__nv_reservedSMEM_offset_0_alias, 0, 64
	.other		__nv_reservedSMEM_offset_0_alias,@"STO_CUDA_RESERVED_SHARED STV_DEFAULT"
__nv_reservedSMEM_offset_0_alias:
	.zero		0
	.zero		64


//--------------------- .nv.constant0._Z9sim_rollsPiPyi --------------------------
	.section	.nv.constant0._Z9sim_rollsPiPyi,"a",@progbits
	.sectionflags	@""
	.align	4
.nv.constant0._Z9sim_rollsPiPyi:
	.zero		916


//--------------------- SYMBOLS --------------------------

	.type		.nv.reservedSmem.offset0,@object
	.size		.nv.reservedSmem.offset0,0x4
	.type		.nv.reservedSmem.cap,@object
	.size		.nv.reservedSmem.cap,0x4
